//
// Generated by NVIDIA NVVM Compiler
//
// Compiler Build ID: CL-36424714
// Cuda compilation tools, release 13.0, V13.0.88
// Based on NVVM 20.0.0
//

.version 9.0
.target sm_100
.address_size 64

	// .globl	_Z22kernel_dynamic_chain16PjS_S_ij

.visible .entry _Z22kernel_dynamic_chain16PjS_S_ij(
	.param .u64 .ptr .align 1 _Z22kernel_dynamic_chain16PjS_S_ij_param_0,
	.param .u64 .ptr .align 1 _Z22kernel_dynamic_chain16PjS_S_ij_param_1,
	.param .u64 .ptr .align 1 _Z22kernel_dynamic_chain16PjS_S_ij_param_2,
	.param .u32 _Z22kernel_dynamic_chain16PjS_S_ij_param_3,
	.param .u32 _Z22kernel_dynamic_chain16PjS_S_ij_param_4
)
{
	.reg .pred 	%p<18>;
	.reg .b32 	%r<57>;
	.reg .b64 	%rd<110>;

	ld.param.u64 	%rd67, [_Z22kernel_dynamic_chain16PjS_S_ij_param_0];
	ld.param.u64 	%rd68, [_Z22kernel_dynamic_chain16PjS_S_ij_param_1];
	ld.param.u64 	%rd69, [_Z22kernel_dynamic_chain16PjS_S_ij_param_2];
	ld.param.u32 	%r3, [_Z22kernel_dynamic_chain16PjS_S_ij_param_3];
	ld.param.u32 	%r2, [_Z22kernel_dynamic_chain16PjS_S_ij_param_4];
	mov.u32 	%r4, %ctaid.x;
	mov.u32 	%r5, %ntid.x;
	mov.u32 	%r6, %tid.x;
	mad.lo.s32 	%r1, %r4, %r5, %r6;
	setp.ge.s32 	%p1, %r1, %r3;
	@%p1 bra 	$L__BB0_50;
	cvta.to.global.u64 	%rd70, %rd67;
	cvta.to.global.u64 	%rd71, %rd68;
	mul.wide.s32 	%rd72, %r1, 4;
	add.s64 	%rd73, %rd70, %rd72;
	ld.global.u32 	%r7, [%rd73];
	add.s64 	%rd74, %rd71, %rd72;
	ld.global.u32 	%r8, [%rd74];
	cvt.u64.u32 	%rd1, %r8;
	mul.wide.u32 	%rd2, %r8, %r7;
	cvt.u64.u32 	%rd3, %r2;
	and.b64  	%rd75, %rd2, -4294967296;
	setp.ne.s64 	%p2, %rd75, 0;
	@%p2 bra 	$L__BB0_3;
	cvt.u32.u64 	%r9, %rd3;
	cvt.u32.u64 	%r10, %rd2;
	rem.u32 	%r11, %r10, %r9;
	cvt.u64.u32 	%rd94, %r11;
	bra.uni 	$L__BB0_4;
$L__BB0_3:
	rem.u64 	%rd94, %rd2, %rd3;
$L__BB0_4:
	mul.lo.s64 	%rd7, %rd94, %rd1;
	and.b64  	%rd76, %rd7, -4294967296;
	setp.ne.s64 	%p3, %rd76, 0;
	@%p3 bra 	$L__BB0_6;
	cvt.u32.u64 	%r12, %rd3;
	cvt.u32.u64 	%r13, %rd7;
	rem.u32 	%r14, %r13, %r12;
	cvt.u64.u32 	%rd95, %r14;
	bra.uni 	$L__BB0_7;
$L__BB0_6:
	rem.u64 	%rd95, %rd7, %rd3;
$L__BB0_7:
	mul.lo.s64 	%rd11, %rd95, %rd1;
	and.b64  	%rd77, %rd11, -4294967296;
	setp.ne.s64 	%p4, %rd77, 0;
	@%p4 bra 	$L__BB0_9;
	cvt.u32.u64 	%r15, %rd3;
	cvt.u32.u64 	%r16, %rd11;
	rem.u32 	%r17, %r16, %r15;
	cvt.u64.u32 	%rd96, %r17;
	bra.uni 	$L__BB0_10;
$L__BB0_9:
	rem.u64 	%rd96, %rd11, %rd3;
$L__BB0_10:
	mul.lo.s64 	%rd15, %rd96, %rd1;
	and.b64  	%rd78, %rd15, -4294967296;
	setp.ne.s64 	%p5, %rd78, 0;
	@%p5 bra 	$L__BB0_12;
	cvt.u32.u64 	%r18, %rd3;
	cvt.u32.u64 	%r19, %rd15;
	rem.u32 	%r20, %r19, %r18;
	cvt.u64.u32 	%rd97, %r20;
	bra.uni 	$L__BB0_13;
$L__BB0_12:
	rem.u64 	%rd97, %rd15, %rd3;
$L__BB0_13:
	mul.lo.s64 	%rd19, %rd97, %rd1;
	and.b64  	%rd79, %rd19, -4294967296;
	setp.ne.s64 	%p6, %rd79, 0;
	@%p6 bra 	$L__BB0_15;
	cvt.u32.u64 	%r21, %rd3;
	cvt.u32.u64 	%r22, %rd19;
	rem.u32 	%r23, %r22, %r21;
	cvt.u64.u32 	%rd98, %r23;
	bra.uni 	$L__BB0_16;
$L__BB0_15:
	rem.u64 	%rd98, %rd19, %rd3;
$L__BB0_16:
	mul.lo.s64 	%rd23, %rd98, %rd1;
	and.b64  	%rd80, %rd23, -4294967296;
	setp.ne.s64 	%p7, %rd80, 0;
	@%p7 bra 	$L__BB0_18;
	cvt.u32.u64 	%r24, %rd3;
	cvt.u32.u64 	%r25, %rd23;
	rem.u32 	%r26, %r25, %r24;
	cvt.u64.u32 	%rd99, %r26;
	bra.uni 	$L__BB0_19;
$L__BB0_18:
	rem.u64 	%rd99, %rd23, %rd3;
$L__BB0_19:
	mul.lo.s64 	%rd27, %rd99, %rd1;
	and.b64  	%rd81, %rd27, -4294967296;
	setp.ne.s64 	%p8, %rd81, 0;
	@%p8 bra 	$L__BB0_21;
	cvt.u32.u64 	%r27, %rd3;
	cvt.u32.u64 	%r28, %rd27;
	rem.u32 	%r29, %r28, %r27;
	cvt.u64.u32 	%rd100, %r29;
	bra.uni 	$L__BB0_22;
$L__BB0_21:
	rem.u64 	%rd100, %rd27, %rd3;
$L__BB0_22:
	mul.lo.s64 	%rd31, %rd100, %rd1;
	and.b64  	%rd82, %rd31, -4294967296;
	setp.ne.s64 	%p9, %rd82, 0;
	@%p9 bra 	$L__BB0_24;
	cvt.u32.u64 	%r30, %rd3;
	cvt.u32.u64 	%r31, %rd31;
	rem.u32 	%r32, %r31, %r30;
	cvt.u64.u32 	%rd101, %r32;
	bra.uni 	$L__BB0_25;
$L__BB0_24:
	rem.u64 	%rd101, %rd31, %rd3;
$L__BB0_25:
	mul.lo.s64 	%rd35, %rd101, %rd1;
	and.b64  	%rd83, %rd35, -4294967296;
	setp.ne.s64 	%p10, %rd83, 0;
	@%p10 bra 	$L__BB0_27;
	cvt.u32.u64 	%r33, %rd3;
	cvt.u32.u64 	%r34, %rd35;
	rem.u32 	%r35, %r34, %r33;
	cvt.u64.u32 	%rd102, %r35;
	bra.uni 	$L__BB0_28;
$L__BB0_27:
	rem.u64 	%rd102, %rd35, %rd3;
$L__BB0_28:
	mul.lo.s64 	%rd39, %rd102, %rd1;
	and.b64  	%rd84, %rd39, -4294967296;
	setp.ne.s64 	%p11, %rd84, 0;
	@%p11 bra 	$L__BB0_30;
	cvt.u32.u64 	%r36, %rd3;
	cvt.u32.u64 	%r37, %rd39;
	rem.u32 	%r38, %r37, %r36;
	cvt.u64.u32 	%rd103, %r38;
	bra.uni 	$L__BB0_31;
$L__BB0_30:
	rem.u64 	%rd103, %rd39, %rd3;
$L__BB0_31:
	mul.lo.s64 	%rd43, %rd103, %rd1;
	and.b64  	%rd85, %rd43, -4294967296;
	setp.ne.s64 	%p12, %rd85, 0;
	@%p12 bra 	$L__BB0_33;
	cvt.u32.u64 	%r39, %rd3;
	cvt.u32.u64 	%r40, %rd43;
	rem.u32 	%r41, %r40, %r39;
	cvt.u64.u32 	%rd104, %r41;
	bra.uni 	$L__BB0_34;
$L__BB0_33:
	rem.u64 	%rd104, %rd43, %rd3;
$L__BB0_34:
	mul.lo.s64 	%rd47, %rd104, %rd1;
	and.b64  	%rd86, %rd47, -4294967296;
	setp.ne.s64 	%p13, %rd86, 0;
	@%p13 bra 	$L__BB0_36;
	cvt.u32.u64 	%r42, %rd3;
	cvt.u32.u64 	%r43, %rd47;
	rem.u32 	%r44, %r43, %r42;
	cvt.u64.u32 	%rd105, %r44;
	bra.uni 	$L__BB0_37;
$L__BB0_36:
	rem.u64 	%rd105, %rd47, %rd3;
$L__BB0_37:
	mul.lo.s64 	%rd51, %rd105, %rd1;
	and.b64  	%rd87, %rd51, -4294967296;
	setp.ne.s64 	%p14, %rd87, 0;
	@%p14 bra 	$L__BB0_39;
	cvt.u32.u64 	%r45, %rd3;
	cvt.u32.u64 	%r46, %rd51;
	rem.u32 	%r47, %r46, %r45;
	cvt.u64.u32 	%rd106, %r47;
	bra.uni 	$L__BB0_40;
$L__BB0_39:
	rem.u64 	%rd106, %rd51, %rd3;
$L__BB0_40:
	mul.lo.s64 	%rd55, %rd106, %rd1;
	and.b64  	%rd88, %rd55, -4294967296;
	setp.ne.s64 	%p15, %rd88, 0;
	@%p15 bra 	$L__BB0_42;
	cvt.u32.u64 	%r48, %rd3;
	cvt.u32.u64 	%r49, %rd55;
	rem.u32 	%r50, %r49, %r48;
	cvt.u64.u32 	%rd107, %r50;
	bra.uni 	$L__BB0_43;
$L__BB0_42:
	rem.u64 	%rd107, %rd55, %rd3;
$L__BB0_43:
	mul.lo.s64 	%rd59, %rd107, %rd1;
	and.b64  	%rd89, %rd59, -4294967296;
	setp.ne.s64 	%p16, %rd89, 0;
	@%p16 bra 	$L__BB0_45;
	cvt.u32.u64 	%r51, %rd3;
	cvt.u32.u64 	%r52, %rd59;
	rem.u32 	%r53, %r52, %r51;
	cvt.u64.u32 	%rd108, %r53;
	bra.uni 	$L__BB0_46;
$L__BB0_45:
	rem.u64 	%rd108, %rd59, %rd3;
$L__BB0_46:
	mul.lo.s64 	%rd63, %rd108, %rd1;
	and.b64  	%rd90, %rd63, -4294967296;
	setp.ne.s64 	%p17, %rd90, 0;
	@%p17 bra 	$L__BB0_48;
	cvt.u32.u64 	%r54, %rd3;
	cvt.u32.u64 	%r55, %rd63;
	rem.u32 	%r56, %r55, %r54;
	cvt.u64.u32 	%rd109, %r56;
	bra.uni 	$L__BB0_49;
$L__BB0_48:
	rem.u64 	%rd109, %rd63, %rd3;
$L__BB0_49:
	cvta.to.global.u64 	%rd91, %rd69;
	add.s64 	%rd93, %rd91, %rd72;
	st.global.u32 	[%rd93], %rd109;
$L__BB0_50:
	ret;

}
	// .globl	_Z22kernel_barrett_chain16ILj268369921EEvPjS0_S0_i
.visible .entry _Z22kernel_barrett_chain16ILj268369921EEvPjS0_S0_i(
	.param .u64 .ptr .align 1 _Z22kernel_barrett_chain16ILj268369921EEvPjS0_S0_i_param_0,
	.param .u64 .ptr .align 1 _Z22kernel_barrett_chain16ILj268369921EEvPjS0_S0_i_param_1,
	.param .u64 .ptr .align 1 _Z22kernel_barrett_chain16ILj268369921EEvPjS0_S0_i_param_2,
	.param .u32 _Z22kernel_barrett_chain16ILj268369921EEvPjS0_S0_i_param_3
)
{
	.reg .pred 	%p<2>;
	.reg .b32 	%r<8>;
	.reg .b64 	%rd<95>;

	ld.param.u64 	%rd1, [_Z22kernel_barrett_chain16ILj268369921EEvPjS0_S0_i_param_0];
	ld.param.u64 	%rd2, [_Z22kernel_barrett_chain16ILj268369921EEvPjS0_S0_i_param_1];
	ld.param.u64 	%rd3, [_Z22kernel_barrett_chain16ILj268369921EEvPjS0_S0_i_param_2];
	ld.param.u32 	%r2, [_Z22kernel_barrett_chain16ILj268369921EEvPjS0_S0_i_param_3];
	mov.u32 	%r3, %ctaid.x;
	mov.u32 	%r4, %ntid.x;
	mov.u32 	%r5, %tid.x;
	mad.lo.s32 	%r1, %r3, %r4, %r5;
	setp.ge.s32 	%p1, %r1, %r2;
	@%p1 bra 	$L__BB1_2;
	cvta.to.global.u64 	%rd4, %rd1;
	cvta.to.global.u64 	%rd5, %rd2;
	cvta.to.global.u64 	%rd6, %rd3;
	mul.wide.s32 	%rd7, %r1, 4;
	add.s64 	%rd8, %rd4, %rd7;
	ld.global.u32 	%r6, [%rd8];
	add.s64 	%rd9, %rd5, %rd7;
	ld.global.u32 	%r7, [%rd9];
	cvt.u64.u32 	%rd10, %r7;
	mul.wide.u32 	%rd11, %r7, %r6;
	mul.hi.u64 	%rd12, %rd11, 4504630654456077;
	sub.s64 	%rd13, %rd11, %rd12;
	shr.u64 	%rd14, %rd13, 1;
	add.s64 	%rd15, %rd14, %rd12;
	shr.u64 	%rd16, %rd15, 27;
	mul.lo.s64 	%rd17, %rd16, 268369921;
	sub.s64 	%rd18, %rd11, %rd17;
	mul.lo.s64 	%rd19, %rd18, %rd10;
	mul.hi.u64 	%rd20, %rd19, 1153203044022750481;
	shr.u64 	%rd21, %rd20, 24;
	mul.lo.s64 	%rd22, %rd21, 268369921;
	sub.s64 	%rd23, %rd19, %rd22;
	mul.lo.s64 	%rd24, %rd23, %rd10;
	mul.hi.u64 	%rd25, %rd24, 1153203044022750481;
	shr.u64 	%rd26, %rd25, 24;
	mul.lo.s64 	%rd27, %rd26, 268369921;
	sub.s64 	%rd28, %rd24, %rd27;
	mul.lo.s64 	%rd29, %rd28, %rd10;
	mul.hi.u64 	%rd30, %rd29, 1153203044022750481;
	shr.u64 	%rd31, %rd30, 24;
	mul.lo.s64 	%rd32, %rd31, 268369921;
	sub.s64 	%rd33, %rd29, %rd32;
	mul.lo.s64 	%rd34, %rd33, %rd10;
	mul.hi.u64 	%rd35, %rd34, 1153203044022750481;
	shr.u64 	%rd36, %rd35, 24;
	mul.lo.s64 	%rd37, %rd36, 268369921;
	sub.s64 	%rd38, %rd34, %rd37;
	mul.lo.s64 	%rd39, %rd38, %rd10;
	mul.hi.u64 	%rd40, %rd39, 1153203044022750481;
	shr.u64 	%rd41, %rd40, 24;
	mul.lo.s64 	%rd42, %rd41, 268369921;
	sub.s64 	%rd43, %rd39, %rd42;
	mul.lo.s64 	%rd44, %rd43, %rd10;
	mul.hi.u64 	%rd45, %rd44, 1153203044022750481;
	shr.u64 	%rd46, %rd45, 24;
	mul.lo.s64 	%rd47, %rd46, 268369921;
	sub.s64 	%rd48, %rd44, %rd47;
	mul.lo.s64 	%rd49, %rd48, %rd10;
	mul.hi.u64 	%rd50, %rd49, 1153203044022750481;
	shr.u64 	%rd51, %rd50, 24;
	mul.lo.s64 	%rd52, %rd51, 268369921;
	sub.s64 	%rd53, %rd49, %rd52;
	mul.lo.s64 	%rd54, %rd53, %rd10;
	mul.hi.u64 	%rd55, %rd54, 1153203044022750481;
	shr.u64 	%rd56, %rd55, 24;
	mul.lo.s64 	%rd57, %rd56, 268369921;
	sub.s64 	%rd58, %rd54, %rd57;
	mul.lo.s64 	%rd59, %rd58, %rd10;
	mul.hi.u64 	%rd60, %rd59, 1153203044022750481;
	shr.u64 	%rd61, %rd60, 24;
	mul.lo.s64 	%rd62, %rd61, 268369921;
	sub.s64 	%rd63, %rd59, %rd62;
	mul.lo.s64 	%rd64, %rd63, %rd10;
	mul.hi.u64 	%rd65, %rd64, 1153203044022750481;
	shr.u64 	%rd66, %rd65, 24;
	mul.lo.s64 	%rd67, %rd66, 268369921;
	sub.s64 	%rd68, %rd64, %rd67;
	mul.lo.s64 	%rd69, %rd68, %rd10;
	mul.hi.u64 	%rd70, %rd69, 1153203044022750481;
	shr.u64 	%rd71, %rd70, 24;
	mul.lo.s64 	%rd72, %rd71, 268369921;
	sub.s64 	%rd73, %rd69, %rd72;
	mul.lo.s64 	%rd74, %rd73, %rd10;
	mul.hi.u64 	%rd75, %rd74, 1153203044022750481;
	shr.u64 	%rd76, %rd75, 24;
	mul.lo.s64 	%rd77, %rd76, 268369921;
	sub.s64 	%rd78, %rd74, %rd77;
	mul.lo.s64 	%rd79, %rd78, %rd10;
	mul.hi.u64 	%rd80, %rd79, 1153203044022750481;
	shr.u64 	%rd81, %rd80, 24;
	mul.lo.s64 	%rd82, %rd81, 268369921;
	sub.s64 	%rd83, %rd79, %rd82;
	mul.lo.s64 	%rd84, %rd83, %rd10;
	mul.hi.u64 	%rd85, %rd84, 1153203044022750481;
	shr.u64 	%rd86, %rd85, 24;
	mul.lo.s64 	%rd87, %rd86, 268369921;
	sub.s64 	%rd88, %rd84, %rd87;
	mul.lo.s64 	%rd89, %rd88, %rd10;
	mul.hi.u64 	%rd90, %rd89, 1153203044022750481;
	shr.u64 	%rd91, %rd90, 24;
	mul.lo.s64 	%rd92, %rd91, 268369921;
	sub.s64 	%rd93, %rd89, %rd92;
	add.s64 	%rd94, %rd6, %rd7;
	st.global.u32 	[%rd94], %rd93;
$L__BB1_2:
	ret;

}
	// .globl	_Z20kernel_shoup_chain16ILj268369921EEvPjS0_S0_S0_i
.visible .entry _Z20kernel_shoup_chain16ILj268369921EEvPjS0_S0_S0_i(
	.param .u64 .ptr .align 1 _Z20kernel_shoup_chain16ILj268369921EEvPjS0_S0_S0_i_param_0,
	.param .u64 .ptr .align 1 _Z20kernel_shoup_chain16ILj268369921EEvPjS0_S0_S0_i_param_1,
	.param .u64 .ptr .align 1 _Z20kernel_shoup_chain16ILj268369921EEvPjS0_S0_S0_i_param_2,
	.param .u64 .ptr .align 1 _Z20kernel_shoup_chain16ILj268369921EEvPjS0_S0_S0_i_param_3,
	.param .u32 _Z20kernel_shoup_chain16ILj268369921EEvPjS0_S0_S0_i_param_4
)
{
	.reg .pred 	%p<18>;
	.reg .b32 	%r<89>;
	.reg .b64 	%rd<14>;

	ld.param.u64 	%rd1, [_Z20kernel_shoup_chain16ILj268369921EEvPjS0_S0_S0_i_param_0];
	ld.param.u64 	%rd2, [_Z20kernel_shoup_chain16ILj268369921EEvPjS0_S0_S0_i_param_1];
	ld.param.u64 	%rd3, [_Z20kernel_shoup_chain16ILj268369921EEvPjS0_S0_S0_i_param_2];
	ld.param.u64 	%rd4, [_Z20kernel_shoup_chain16ILj268369921EEvPjS0_S0_S0_i_param_3];
	ld.param.u32 	%r2, [_Z20kernel_shoup_chain16ILj268369921EEvPjS0_S0_S0_i_param_4];
	mov.u32 	%r3, %ctaid.x;
	mov.u32 	%r4, %ntid.x;
	mov.u32 	%r5, %tid.x;
	mad.lo.s32 	%r1, %r3, %r4, %r5;
	setp.ge.s32 	%p1, %r1, %r2;
	@%p1 bra 	$L__BB2_2;
	cvta.to.global.u64 	%rd5, %rd1;
	cvta.to.global.u64 	%rd6, %rd2;
	cvta.to.global.u64 	%rd7, %rd3;
	cvta.to.global.u64 	%rd8, %rd4;
	mul.wide.s32 	%rd9, %r1, 4;
	add.s64 	%rd10, %rd5, %rd9;
	ld.global.u32 	%r6, [%rd10];
	add.s64 	%rd11, %rd6, %rd9;
	ld.global.u32 	%r7, [%rd11];
	add.s64 	%rd12, %rd7, %rd9;
	ld.global.u32 	%r8, [%rd12];
	mul.lo.s32 	%r9, %r7, %r6;
	mul.hi.u32 	%r10, %r8, %r6;
	mad.lo.s32 	%r11, %r10, -268369921, %r9;
	setp.gt.u32 	%p2, %r11, 268369920;
	add.s32 	%r12, %r11, -268369921;
	selp.b32 	%r13, %r12, %r11, %p2;
	mul.lo.s32 	%r14, %r13, %r7;
	mul.hi.u32 	%r15, %r13, %r8;
	mad.lo.s32 	%r16, %r15, -268369921, %r14;
	setp.gt.u32 	%p3, %r16, 268369920;
	add.s32 	%r17, %r16, -268369921;
	selp.b32 	%r18, %r17, %r16, %p3;
	mul.lo.s32 	%r19, %r18, %r7;
	mul.hi.u32 	%r20, %r18, %r8;
	mad.lo.s32 	%r21, %r20, -268369921, %r19;
	setp.gt.u32 	%p4, %r21, 268369920;
	add.s32 	%r22, %r21, -268369921;
	selp.b32 	%r23, %r22, %r21, %p4;
	mul.lo.s32 	%r24, %r23, %r7;
	mul.hi.u32 	%r25, %r23, %r8;
	mad.lo.s32 	%r26, %r25, -268369921, %r24;
	setp.gt.u32 	%p5, %r26, 268369920;
	add.s32 	%r27, %r26, -268369921;
	selp.b32 	%r28, %r27, %r26, %p5;
	mul.lo.s32 	%r29, %r28, %r7;
	mul.hi.u32 	%r30, %r28, %r8;
	mad.lo.s32 	%r31, %r30, -268369921, %r29;
	setp.gt.u32 	%p6, %r31, 268369920;
	add.s32 	%r32, %r31, -268369921;
	selp.b32 	%r33, %r32, %r31, %p6;
	mul.lo.s32 	%r34, %r33, %r7;
	mul.hi.u32 	%r35, %r33, %r8;
	mad.lo.s32 	%r36, %r35, -268369921, %r34;
	setp.gt.u32 	%p7, %r36, 268369920;
	add.s32 	%r37, %r36, -268369921;
	selp.b32 	%r38, %r37, %r36, %p7;
	mul.lo.s32 	%r39, %r38, %r7;
	mul.hi.u32 	%r40, %r38, %r8;
	mad.lo.s32 	%r41, %r40, -268369921, %r39;
	setp.gt.u32 	%p8, %r41, 268369920;
	add.s32 	%r42, %r41, -268369921;
	selp.b32 	%r43, %r42, %r41, %p8;
	mul.lo.s32 	%r44, %r43, %r7;
	mul.hi.u32 	%r45, %r43, %r8;
	mad.lo.s32 	%r46, %r45, -268369921, %r44;
	setp.gt.u32 	%p9, %r46, 268369920;
	add.s32 	%r47, %r46, -268369921;
	selp.b32 	%r48, %r47, %r46, %p9;
	mul.lo.s32 	%r49, %r48, %r7;
	mul.hi.u32 	%r50, %r48, %r8;
	mad.lo.s32 	%r51, %r50, -268369921, %r49;
	setp.gt.u32 	%p10, %r51, 268369920;
	add.s32 	%r52, %r51, -268369921;
	selp.b32 	%r53, %r52, %r51, %p10;
	mul.lo.s32 	%r54, %r53, %r7;
	mul.hi.u32 	%r55, %r53, %r8;
	mad.lo.s32 	%r56, %r55, -268369921, %r54;
	setp.gt.u32 	%p11, %r56, 268369920;
	add.s32 	%r57, %r56, -268369921;
	selp.b32 	%r58, %r57, %r56, %p11;
	mul.lo.s32 	%r59, %r58, %r7;
	mul.hi.u32 	%r60, %r58, %r8;
	mad.lo.s32 	%r61, %r60, -268369921, %r59;
	setp.gt.u32 	%p12, %r61, 268369920;
	add.s32 	%r62, %r61, -268369921;
	selp.b32 	%r63, %r62, %r61, %p12;
	mul.lo.s32 	%r64, %r63, %r7;
	mul.hi.u32 	%r65, %r63, %r8;
	mad.lo.s32 	%r66, %r65, -268369921, %r64;
	setp.gt.u32 	%p13, %r66, 268369920;
	add.s32 	%r67, %r66, -268369921;
	selp.b32 	%r68, %r67, %r66, %p13;
	mul.lo.s32 	%r69, %r68, %r7;
	mul.hi.u32 	%r70, %r68, %r8;
	mad.lo.s32 	%r71, %r70, -268369921, %r69;
	setp.gt.u32 	%p14, %r71, 268369920;
	add.s32 	%r72, %r71, -268369921;
	selp.b32 	%r73, %r72, %r71, %p14;
	mul.lo.s32 	%r74, %r73, %r7;
	mul.hi.u32 	%r75, %r73, %r8;
	mad.lo.s32 	%r76, %r75, -268369921, %r74;
	setp.gt.u32 	%p15, %r76, 268369920;
	add.s32 	%r77, %r76, -268369921;
	selp.b32 	%r78, %r77, %r76, %p15;
	mul.lo.s32 	%r79, %r78, %r7;
	mul.hi.u32 	%r80, %r78, %r8;
	mad.lo.s32 	%r81, %r80, -268369921, %r79;
	setp.gt.u32 	%p16, %r81, 268369920;
	add.s32 	%r82, %r81, -268369921;
	selp.b32 	%r83, %r82, %r81, %p16;
	mul.lo.s32 	%r84, %r83, %r7;
	mul.hi.u32 	%r85, %r83, %r8;
	mad.lo.s32 	%r86, %r85, -268369921, %r84;
	setp.gt.u32 	%p17, %r86, 268369920;
	add.s32 	%r87, %r86, -268369921;
	selp.b32 	%r88, %r87, %r86, %p17;
	add.s64 	%rd13, %rd8, %rd9;
	st.global.u32 	[%rd13], %r88;
$L__BB2_2:
	ret;

}
	// .globl	_Z19kernel_mont_chain16ILj268369921ELj268369919EEvPjS0_S0_i
.visible .entry _Z19kernel_mont_chain16ILj268369921ELj268369919EEvPjS0_S0_i(
	.param .u64 .ptr .align 1 _Z19kernel_mont_chain16ILj268369921ELj268369919EEvPjS0_S0_i_param_0,
	.param .u64 .ptr .align 1 _Z19kernel_mont_chain16ILj268369921ELj268369919EEvPjS0_S0_i_param_1,
	.param .u64 .ptr .align 1 _Z19kernel_mont_chain16ILj268369921ELj268369919EEvPjS0_S0_i_param_2,
	.param .u32 _Z19kernel_mont_chain16ILj268369921ELj268369919EEvPjS0_S0_i_param_3
)
{
	.reg .pred 	%p<18>;
	.reg .b32 	%r<11>;
	.reg .b64 	%rd<136>;

	ld.param.u64 	%rd1, [_Z19kernel_mont_chain16ILj268369921ELj268369919EEvPjS0_S0_i_param_0];
	ld.param.u64 	%rd2, [_Z19kernel_mont_chain16ILj268369921ELj268369919EEvPjS0_S0_i_param_1];
	ld.param.u64 	%rd3, [_Z19kernel_mont_chain16ILj268369921ELj268369919EEvPjS0_S0_i_param_2];
	ld.param.u32 	%r2, [_Z19kernel_mont_chain16ILj268369921ELj268369919EEvPjS0_S0_i_param_3];
	mov.u32 	%r3, %ctaid.x;
	mov.u32 	%r4, %ntid.x;
	mov.u32 	%r5, %tid.x;
	mad.lo.s32 	%r1, %r3, %r4, %r5;
	setp.ge.s32 	%p1, %r1, %r2;
	@%p1 bra 	$L__BB3_2;
	cvta.to.global.u64 	%rd4, %rd1;
	cvta.to.global.u64 	%rd5, %rd2;
	cvta.to.global.u64 	%rd6, %rd3;
	mul.wide.s32 	%rd7, %r1, 4;
	add.s64 	%rd8, %rd4, %rd7;
	ld.global.u32 	%r6, [%rd8];
	add.s64 	%rd9, %rd5, %rd7;
	ld.global.u32 	%r7, [%rd9];
	cvt.u64.u32 	%rd10, %r7;
	mul.wide.u32 	%rd11, %r7, %r6;
	mul.lo.s64 	%rd12, %rd11, 268369919;
	and.b64  	%rd13, %rd12, 4294967295;
	mad.lo.s64 	%rd14, %rd13, 268369921, %rd11;
	shr.u64 	%rd15, %rd14, 32;
	setp.gt.u64 	%p2, %rd14, 1152640033925103615;
	add.s64 	%rd16, %rd15, 4026597375;
	and.b64  	%rd17, %rd16, 4294967295;
	selp.b64 	%rd18, %rd17, %rd15, %p2;
	mul.lo.s64 	%rd19, %rd18, %rd10;
	mul.lo.s64 	%rd20, %rd19, 268369919;
	and.b64  	%rd21, %rd20, 4294967295;
	mad.lo.s64 	%rd22, %rd21, 268369921, %rd19;
	shr.u64 	%rd23, %rd22, 32;
	setp.gt.u64 	%p3, %rd22, 1152640033925103615;
	add.s64 	%rd24, %rd23, 4026597375;
	and.b64  	%rd25, %rd24, 4294967295;
	selp.b64 	%rd26, %rd25, %rd23, %p3;
	mul.lo.s64 	%rd27, %rd26, %rd10;
	mul.lo.s64 	%rd28, %rd27, 268369919;
	and.b64  	%rd29, %rd28, 4294967295;
	mad.lo.s64 	%rd30, %rd29, 268369921, %rd27;
	shr.u64 	%rd31, %rd30, 32;
	setp.gt.u64 	%p4, %rd30, 1152640033925103615;
	add.s64 	%rd32, %rd31, 4026597375;
	and.b64  	%rd33, %rd32, 4294967295;
	selp.b64 	%rd34, %rd33, %rd31, %p4;
	mul.lo.s64 	%rd35, %rd34, %rd10;
	mul.lo.s64 	%rd36, %rd35, 268369919;
	and.b64  	%rd37, %rd36, 4294967295;
	mad.lo.s64 	%rd38, %rd37, 268369921, %rd35;
	shr.u64 	%rd39, %rd38, 32;
	setp.gt.u64 	%p5, %rd38, 1152640033925103615;
	add.s64 	%rd40, %rd39, 4026597375;
	and.b64  	%rd41, %rd40, 4294967295;
	selp.b64 	%rd42, %rd41, %rd39, %p5;
	mul.lo.s64 	%rd43, %rd42, %rd10;
	mul.lo.s64 	%rd44, %rd43, 268369919;
	and.b64  	%rd45, %rd44, 4294967295;
	mad.lo.s64 	%rd46, %rd45, 268369921, %rd43;
	shr.u64 	%rd47, %rd46, 32;
	setp.gt.u64 	%p6, %rd46, 1152640033925103615;
	add.s64 	%rd48, %rd47, 4026597375;
	and.b64  	%rd49, %rd48, 4294967295;
	selp.b64 	%rd50, %rd49, %rd47, %p6;
	mul.lo.s64 	%rd51, %rd50, %rd10;
	mul.lo.s64 	%rd52, %rd51, 268369919;
	and.b64  	%rd53, %rd52, 4294967295;
	mad.lo.s64 	%rd54, %rd53, 268369921, %rd51;
	shr.u64 	%rd55, %rd54, 32;
	setp.gt.u64 	%p7, %rd54, 1152640033925103615;
	add.s64 	%rd56, %rd55, 4026597375;
	and.b64  	%rd57, %rd56, 4294967295;
	selp.b64 	%rd58, %rd57, %rd55, %p7;
	mul.lo.s64 	%rd59, %rd58, %rd10;
	mul.lo.s64 	%rd60, %rd59, 268369919;
	and.b64  	%rd61, %rd60, 4294967295;
	mad.lo.s64 	%rd62, %rd61, 268369921, %rd59;
	shr.u64 	%rd63, %rd62, 32;
	setp.gt.u64 	%p8, %rd62, 1152640033925103615;
	add.s64 	%rd64, %rd63, 4026597375;
	and.b64  	%rd65, %rd64, 4294967295;
	selp.b64 	%rd66, %rd65, %rd63, %p8;
	mul.lo.s64 	%rd67, %rd66, %rd10;
	mul.lo.s64 	%rd68, %rd67, 268369919;
	and.b64  	%rd69, %rd68, 4294967295;
	mad.lo.s64 	%rd70, %rd69, 268369921, %rd67;
	shr.u64 	%rd71, %rd70, 32;
	setp.gt.u64 	%p9, %rd70, 1152640033925103615;
	add.s64 	%rd72, %rd71, 4026597375;
	and.b64  	%rd73, %rd72, 4294967295;
	selp.b64 	%rd74, %rd73, %rd71, %p9;
	mul.lo.s64 	%rd75, %rd74, %rd10;
	mul.lo.s64 	%rd76, %rd75, 268369919;
	and.b64  	%rd77, %rd76, 4294967295;
	mad.lo.s64 	%rd78, %rd77, 268369921, %rd75;
	shr.u64 	%rd79, %rd78, 32;
	setp.gt.u64 	%p10, %rd78, 1152640033925103615;
	add.s64 	%rd80, %rd79, 4026597375;
	and.b64  	%rd81, %rd80, 4294967295;
	selp.b64 	%rd82, %rd81, %rd79, %p10;
	mul.lo.s64 	%rd83, %rd82, %rd10;
	mul.lo.s64 	%rd84, %rd83, 268369919;
	and.b64  	%rd85, %rd84, 4294967295;
	mad.lo.s64 	%rd86, %rd85, 268369921, %rd83;
	shr.u64 	%rd87, %rd86, 32;
	setp.gt.u64 	%p11, %rd86, 1152640033925103615;
	add.s64 	%rd88, %rd87, 4026597375;
	and.b64  	%rd89, %rd88, 4294967295;
	selp.b64 	%rd90, %rd89, %rd87, %p11;
	mul.lo.s64 	%rd91, %rd90, %rd10;
	mul.lo.s64 	%rd92, %rd91, 268369919;
	and.b64  	%rd93, %rd92, 4294967295;
	mad.lo.s64 	%rd94, %rd93, 268369921, %rd91;
	shr.u64 	%rd95, %rd94, 32;
	setp.gt.u64 	%p12, %rd94, 1152640033925103615;
	add.s64 	%rd96, %rd95, 4026597375;
	and.b64  	%rd97, %rd96, 4294967295;
	selp.b64 	%rd98, %rd97, %rd95, %p12;
	mul.lo.s64 	%rd99, %rd98, %rd10;
	mul.lo.s64 	%rd100, %rd99, 268369919;
	and.b64  	%rd101, %rd100, 4294967295;
	mad.lo.s64 	%rd102, %rd101, 268369921, %rd99;
	shr.u64 	%rd103, %rd102, 32;
	setp.gt.u64 	%p13, %rd102, 1152640033925103615;
	add.s64 	%rd104, %rd103, 4026597375;
	and.b64  	%rd105, %rd104, 4294967295;
	selp.b64 	%rd106, %rd105, %rd103, %p13;
	mul.lo.s64 	%rd107, %rd106, %rd10;
	mul.lo.s64 	%rd108, %rd107, 268369919;
	and.b64  	%rd109, %rd108, 4294967295;
	mad.lo.s64 	%rd110, %rd109, 268369921, %rd107;
	shr.u64 	%rd111, %rd110, 32;
	setp.gt.u64 	%p14, %rd110, 1152640033925103615;
	add.s64 	%rd112, %rd111, 4026597375;
	and.b64  	%rd113, %rd112, 4294967295;
	selp.b64 	%rd114, %rd113, %rd111, %p14;
	mul.lo.s64 	%rd115, %rd114, %rd10;
	mul.lo.s64 	%rd116, %rd115, 268369919;
	and.b64  	%rd117, %rd116, 4294967295;
	mad.lo.s64 	%rd118, %rd117, 268369921, %rd115;
	shr.u64 	%rd119, %rd118, 32;
	setp.gt.u64 	%p15, %rd118, 1152640033925103615;
	add.s64 	%rd120, %rd119, 4026597375;
	and.b64  	%rd121, %rd120, 4294967295;
	selp.b64 	%rd122, %rd121, %rd119, %p15;
	mul.lo.s64 	%rd123, %rd122, %rd10;
	mul.lo.s64 	%rd124, %rd123, 268369919;
	and.b64  	%rd125, %rd124, 4294967295;
	mad.lo.s64 	%rd126, %rd125, 268369921, %rd123;
	shr.u64 	%rd127, %rd126, 32;
	setp.gt.u64 	%p16, %rd126, 1152640033925103615;
	add.s64 	%rd128, %rd127, 4026597375;
	and.b64  	%rd129, %rd128, 4294967295;
	selp.b64 	%rd130, %rd129, %rd127, %p16;
	mul.lo.s64 	%rd131, %rd130, %rd10;
	mul.lo.s64 	%rd132, %rd131, 268369919;
	and.b64  	%rd133, %rd132, 4294967295;
	mad.lo.s64 	%rd134, %rd133, 268369921, %rd131;
	{ .reg .b32 tmp; mov.b64 {tmp, %r8}, %rd134; }
	setp.gt.u64 	%p17, %rd134, 1152640033925103615;
	add.s32 	%r9, %r8, -268369921;
	selp.b32 	%r10, %r9, %r8, %p17;
	add.s64 	%rd135, %rd6, %rd7;
	st.global.u32 	[%rd135], %r10;
$L__BB3_2:
	ret;

}
	// .globl	_Z22kernel_barrett_chain16ILj65521EEvPjS0_S0_i
.visible .entry _Z22kernel_barrett_chain16ILj65521EEvPjS0_S0_i(
	.param .u64 .ptr .align 1 _Z22kernel_barrett_chain16ILj65521EEvPjS0_S0_i_param_0,
	.param .u64 .ptr .align 1 _Z22kernel_barrett_chain16ILj65521EEvPjS0_S0_i_param_1,
	.param .u64 .ptr .align 1 _Z22kernel_barrett_chain16ILj65521EEvPjS0_S0_i_param_2,
	.param .u32 _Z22kernel_barrett_chain16ILj65521EEvPjS0_S0_i_param_3
)
{
	.reg .pred 	%p<2>;
	.reg .b32 	%r<8>;
	.reg .b64 	%rd<80>;

	ld.param.u64 	%rd1, [_Z22kernel_barrett_chain16ILj65521EEvPjS0_S0_i_param_0];
	ld.param.u64 	%rd2, [_Z22kernel_barrett_chain16ILj65521EEvPjS0_S0_i_param_1];
	ld.param.u64 	%rd3, [_Z22kernel_barrett_chain16ILj65521EEvPjS0_S0_i_param_2];
	ld.param.u32 	%r2, [_Z22kernel_barrett_chain16ILj65521EEvPjS0_S0_i_param_3];
	mov.u32 	%r3, %ctaid.x;
	mov.u32 	%r4, %ntid.x;
	mov.u32 	%r5, %tid.x;
	mad.lo.s32 	%r1, %r3, %r4, %r5;
	setp.ge.s32 	%p1, %r1, %r2;
	@%p1 bra 	$L__BB4_2;
	cvta.to.global.u64 	%rd4, %rd1;
	cvta.to.global.u64 	%rd5, %rd2;
	cvta.to.global.u64 	%rd6, %rd3;
	mul.wide.s32 	%rd7, %r1, 4;
	add.s64 	%rd8, %rd4, %rd7;
	ld.global.u32 	%r6, [%rd8];
	add.s64 	%rd9, %rd5, %rd7;
	ld.global.u32 	%r7, [%rd9];
	cvt.u64.u32 	%rd10, %r7;
	mul.wide.u32 	%rd11, %r7, %r6;
	mul.hi.u64 	%rd12, %rd11, 4223091239536077;
	sub.s64 	%rd13, %rd11, %rd12;
	shr.u64 	%rd14, %rd13, 1;
	add.s64 	%rd15, %rd14, %rd12;
	shr.u64 	%rd16, %rd15, 15;
	mul.lo.s64 	%rd17, %rd16, 65521;
	sub.s64 	%rd18, %rd11, %rd17;
	mul.lo.s64 	%rd19, %rd18, %rd10;
	mul.hi.u64 	%rd20, %rd19, 281539415969072;
	mul.lo.s64 	%rd21, %rd20, 65521;
	sub.s64 	%rd22, %rd19, %rd21;
	mul.lo.s64 	%rd23, %rd22, %rd10;
	mul.hi.u64 	%rd24, %rd23, 281539415969072;
	mul.lo.s64 	%rd25, %rd24, 65521;
	sub.s64 	%rd26, %rd23, %rd25;
	mul.lo.s64 	%rd27, %rd26, %rd10;
	mul.hi.u64 	%rd28, %rd27, 281539415969072;
	mul.lo.s64 	%rd29, %rd28, 65521;
	sub.s64 	%rd30, %rd27, %rd29;
	mul.lo.s64 	%rd31, %rd30, %rd10;
	mul.hi.u64 	%rd32, %rd31, 281539415969072;
	mul.lo.s64 	%rd33, %rd32, 65521;
	sub.s64 	%rd34, %rd31, %rd33;
	mul.lo.s64 	%rd35, %rd34, %rd10;
	mul.hi.u64 	%rd36, %rd35, 281539415969072;
	mul.lo.s64 	%rd37, %rd36, 65521;
	sub.s64 	%rd38, %rd35, %rd37;
	mul.lo.s64 	%rd39, %rd38, %rd10;
	mul.hi.u64 	%rd40, %rd39, 281539415969072;
	mul.lo.s64 	%rd41, %rd40, 65521;
	sub.s64 	%rd42, %rd39, %rd41;
	mul.lo.s64 	%rd43, %rd42, %rd10;
	mul.hi.u64 	%rd44, %rd43, 281539415969072;
	mul.lo.s64 	%rd45, %rd44, 65521;
	sub.s64 	%rd46, %rd43, %rd45;
	mul.lo.s64 	%rd47, %rd46, %rd10;
	mul.hi.u64 	%rd48, %rd47, 281539415969072;
	mul.lo.s64 	%rd49, %rd48, 65521;
	sub.s64 	%rd50, %rd47, %rd49;
	mul.lo.s64 	%rd51, %rd50, %rd10;
	mul.hi.u64 	%rd52, %rd51, 281539415969072;
	mul.lo.s64 	%rd53, %rd52, 65521;
	sub.s64 	%rd54, %rd51, %rd53;
	mul.lo.s64 	%rd55, %rd54, %rd10;
	mul.hi.u64 	%rd56, %rd55, 281539415969072;
	mul.lo.s64 	%rd57, %rd56, 65521;
	sub.s64 	%rd58, %rd55, %rd57;
	mul.lo.s64 	%rd59, %rd58, %rd10;
	mul.hi.u64 	%rd60, %rd59, 281539415969072;
	mul.lo.s64 	%rd61, %rd60, 65521;
	sub.s64 	%rd62, %rd59, %rd61;
	mul.lo.s64 	%rd63, %rd62, %rd10;
	mul.hi.u64 	%rd64, %rd63, 281539415969072;
	mul.lo.s64 	%rd65, %rd64, 65521;
	sub.s64 	%rd66, %rd63, %rd65;
	mul.lo.s64 	%rd67, %rd66, %rd10;
	mul.hi.u64 	%rd68, %rd67, 281539415969072;
	mul.lo.s64 	%rd69, %rd68, 65521;
	sub.s64 	%rd70, %rd67, %rd69;
	mul.lo.s64 	%rd71, %rd70, %rd10;
	mul.hi.u64 	%rd72, %rd71, 281539415969072;
	mul.lo.s64 	%rd73, %rd72, 65521;
	sub.s64 	%rd74, %rd71, %rd73;
	mul.lo.s64 	%rd75, %rd74, %rd10;
	mul.hi.u64 	%rd76, %rd75, 281539415969072;
	mul.lo.s64 	%rd77, %rd76, 65521;
	sub.s64 	%rd78, %rd75, %rd77;
	add.s64 	%rd79, %rd6, %rd7;
	st.global.u32 	[%rd79], %rd78;
$L__BB4_2:
	ret;

}
	// .globl	_Z20kernel_shoup_chain16ILj65521EEvPjS0_S0_S0_i
.visible .entry _Z20kernel_shoup_chain16ILj65521EEvPjS0_S0_S0_i(
	.param .u64 .ptr .align 1 _Z20kernel_shoup_chain16ILj65521EEvPjS0_S0_S0_i_param_0,
	.param .u64 .ptr .align 1 _Z20kernel_shoup_chain16ILj65521EEvPjS0_S0_S0_i_param_1,
	.param .u64 .ptr .align 1 _Z20kernel_shoup_chain16ILj65521EEvPjS0_S0_S0_i_param_2,
	.param .u64 .ptr .align 1 _Z20kernel_shoup_chain16ILj65521EEvPjS0_S0_S0_i_param_3,
	.param .u32 _Z20kernel_shoup_chain16ILj65521EEvPjS0_S0_S0_i_param_4
)
{
	.reg .pred 	%p<18>;
	.reg .b32 	%r<89>;
	.reg .b64 	%rd<14>;

	ld.param.u64 	%rd1, [_Z20kernel_shoup_chain16ILj65521EEvPjS0_S0_S0_i_param_0];
	ld.param.u64 	%rd2, [_Z20kernel_shoup_chain16ILj65521EEvPjS0_S0_S0_i_param_1];
	ld.param.u64 	%rd3, [_Z20kernel_shoup_chain16ILj65521EEvPjS0_S0_S0_i_param_2];
	ld.param.u64 	%rd4, [_Z20kernel_shoup_chain16ILj65521EEvPjS0_S0_S0_i_param_3];
	ld.param.u32 	%r2, [_Z20kernel_shoup_chain16ILj65521EEvPjS0_S0_S0_i_param_4];
	mov.u32 	%r3, %ctaid.x;
	mov.u32 	%r4, %ntid.x;
	mov.u32 	%r5, %tid.x;
	mad.lo.s32 	%r1, %r3, %r4, %r5;
	setp.ge.s32 	%p1, %r1, %r2;
	@%p1 bra 	$L__BB5_2;
	cvta.to.global.u64 	%rd5, %rd1;
	cvta.to.global.u64 	%rd6, %rd2;
	cvta.to.global.u64 	%rd7, %rd3;
	cvta.to.global.u64 	%rd8, %rd4;
	mul.wide.s32 	%rd9, %r1, 4;
	add.s64 	%rd10, %rd5, %rd9;
	ld.global.u32 	%r6, [%rd10];
	add.s64 	%rd11, %rd6, %rd9;
	ld.global.u32 	%r7, [%rd11];
	add.s64 	%rd12, %rd7, %rd9;
	ld.global.u32 	%r8, [%rd12];
	mul.lo.s32 	%r9, %r7, %r6;
	mul.hi.u32 	%r10, %r8, %r6;
	mad.lo.s32 	%r11, %r10, -65521, %r9;
	setp.gt.u32 	%p2, %r11, 65520;
	add.s32 	%r12, %r11, -65521;
	selp.b32 	%r13, %r12, %r11, %p2;
	mul.lo.s32 	%r14, %r13, %r7;
	mul.hi.u32 	%r15, %r13, %r8;
	mad.lo.s32 	%r16, %r15, -65521, %r14;
	setp.gt.u32 	%p3, %r16, 65520;
	add.s32 	%r17, %r16, -65521;
	selp.b32 	%r18, %r17, %r16, %p3;
	mul.lo.s32 	%r19, %r18, %r7;
	mul.hi.u32 	%r20, %r18, %r8;
	mad.lo.s32 	%r21, %r20, -65521, %r19;
	setp.gt.u32 	%p4, %r21, 65520;
	add.s32 	%r22, %r21, -65521;
	selp.b32 	%r23, %r22, %r21, %p4;
	mul.lo.s32 	%r24, %r23, %r7;
	mul.hi.u32 	%r25, %r23, %r8;
	mad.lo.s32 	%r26, %r25, -65521, %r24;
	setp.gt.u32 	%p5, %r26, 65520;
	add.s32 	%r27, %r26, -65521;
	selp.b32 	%r28, %r27, %r26, %p5;
	mul.lo.s32 	%r29, %r28, %r7;
	mul.hi.u32 	%r30, %r28, %r8;
	mad.lo.s32 	%r31, %r30, -65521, %r29;
	setp.gt.u32 	%p6, %r31, 65520;
	add.s32 	%r32, %r31, -65521;
	selp.b32 	%r33, %r32, %r31, %p6;
	mul.lo.s32 	%r34, %r33, %r7;
	mul.hi.u32 	%r35, %r33, %r8;
	mad.lo.s32 	%r36, %r35, -65521, %r34;
	setp.gt.u32 	%p7, %r36, 65520;
	add.s32 	%r37, %r36, -65521;
	selp.b32 	%r38, %r37, %r36, %p7;
	mul.lo.s32 	%r39, %r38, %r7;
	mul.hi.u32 	%r40, %r38, %r8;
	mad.lo.s32 	%r41, %r40, -65521, %r39;
	setp.gt.u32 	%p8, %r41, 65520;
	add.s32 	%r42, %r41, -65521;
	selp.b32 	%r43, %r42, %r41, %p8;
	mul.lo.s32 	%r44, %r43, %r7;
	mul.hi.u32 	%r45, %r43, %r8;
	mad.lo.s32 	%r46, %r45, -65521, %r44;
	setp.gt.u32 	%p9, %r46, 65520;
	add.s32 	%r47, %r46, -65521;
	selp.b32 	%r48, %r47, %r46, %p9;
	mul.lo.s32 	%r49, %r48, %r7;
	mul.hi.u32 	%r50, %r48, %r8;
	mad.lo.s32 	%r51, %r50, -65521, %r49;
	setp.gt.u32 	%p10, %r51, 65520;
	add.s32 	%r52, %r51, -65521;
	selp.b32 	%r53, %r52, %r51, %p10;
	mul.lo.s32 	%r54, %r53, %r7;
	mul.hi.u32 	%r55, %r53, %r8;
	mad.lo.s32 	%r56, %r55, -65521, %r54;
	setp.gt.u32 	%p11, %r56, 65520;
	add.s32 	%r57, %r56, -65521;
	selp.b32 	%r58, %r57, %r56, %p11;
	mul.lo.s32 	%r59, %r58, %r7;
	mul.hi.u32 	%r60, %r58, %r8;
	mad.lo.s32 	%r61, %r60, -65521, %r59;
	setp.gt.u32 	%p12, %r61, 65520;
	add.s32 	%r62, %r61, -65521;
	selp.b32 	%r63, %r62, %r61, %p12;
	mul.lo.s32 	%r64, %r63, %r7;
	mul.hi.u32 	%r65, %r63, %r8;
	mad.lo.s32 	%r66, %r65, -65521, %r64;
	setp.gt.u32 	%p13, %r66, 65520;
	add.s32 	%r67, %r66, -65521;
	selp.b32 	%r68, %r67, %r66, %p13;
	mul.lo.s32 	%r69, %r68, %r7;
	mul.hi.u32 	%r70, %r68, %r8;
	mad.lo.s32 	%r71, %r70, -65521, %r69;
	setp.gt.u32 	%p14, %r71, 65520;
	add.s32 	%r72, %r71, -65521;
	selp.b32 	%r73, %r72, %r71, %p14;
	mul.lo.s32 	%r74, %r73, %r7;
	mul.hi.u32 	%r75, %r73, %r8;
	mad.lo.s32 	%r76, %r75, -65521, %r74;
	setp.gt.u32 	%p15, %r76, 65520;
	add.s32 	%r77, %r76, -65521;
	selp.b32 	%r78, %r77, %r76, %p15;
	mul.lo.s32 	%r79, %r78, %r7;
	mul.hi.u32 	%r80, %r78, %r8;
	mad.lo.s32 	%r81, %r80, -65521, %r79;
	setp.gt.u32 	%p16, %r81, 65520;
	add.s32 	%r82, %r81, -65521;
	selp.b32 	%r83, %r82, %r81, %p16;
	mul.lo.s32 	%r84, %r83, %r7;
	mul.hi.u32 	%r85, %r83, %r8;
	mad.lo.s32 	%r86, %r85, -65521, %r84;
	setp.gt.u32 	%p17, %r86, 65520;
	add.s32 	%r87, %r86, -65521;
	selp.b32 	%r88, %r87, %r86, %p17;
	add.s64 	%rd13, %rd8, %rd9;
	st.global.u32 	[%rd13], %r88;
$L__BB5_2:
	ret;

}
	// .globl	_Z19kernel_mont_chain16ILj65521ELj839905007EEvPjS0_S0_i
.visible .entry _Z19kernel_mont_chain16ILj65521ELj839905007EEvPjS0_S0_i(
	.param .u64 .ptr .align 1 _Z19kernel_mont_chain16ILj65521ELj839905007EEvPjS0_S0_i_param_0,
	.param .u64 .ptr .align 1 _Z19kernel_mont_chain16ILj65521ELj839905007EEvPjS0_S0_i_param_1,
	.param .u64 .ptr .align 1 _Z19kernel_mont_chain16ILj65521ELj839905007EEvPjS0_S0_i_param_2,
	.param .u32 _Z19kernel_mont_chain16ILj65521ELj839905007EEvPjS0_S0_i_param_3
)
{
	.reg .pred 	%p<18>;
	.reg .b32 	%r<11>;
	.reg .b64 	%rd<136>;

	ld.param.u64 	%rd1, [_Z19kernel_mont_chain16ILj65521ELj839905007EEvPjS0_S0_i_param_0];
	ld.param.u64 	%rd2, [_Z19kernel_mont_chain16ILj65521ELj839905007EEvPjS0_S0_i_param_1];
	ld.param.u64 	%rd3, [_Z19kernel_mont_chain16ILj65521ELj839905007EEvPjS0_S0_i_param_2];
	ld.param.u32 	%r2, [_Z19kernel_mont_chain16ILj65521ELj839905007EEvPjS0_S0_i_param_3];
	mov.u32 	%r3, %ctaid.x;
	mov.u32 	%r4, %ntid.x;
	mov.u32 	%r5, %tid.x;
	mad.lo.s32 	%r1, %r3, %r4, %r5;
	setp.ge.s32 	%p1, %r1, %r2;
	@%p1 bra 	$L__BB6_2;
	cvta.to.global.u64 	%rd4, %rd1;
	cvta.to.global.u64 	%rd5, %rd2;
	cvta.to.global.u64 	%rd6, %rd3;
	mul.wide.s32 	%rd7, %r1, 4;
	add.s64 	%rd8, %rd4, %rd7;
	ld.global.u32 	%r6, [%rd8];
	add.s64 	%rd9, %rd5, %rd7;
	ld.global.u32 	%r7, [%rd9];
	cvt.u64.u32 	%rd10, %r7;
	mul.wide.u32 	%rd11, %r7, %r6;
	mul.lo.s64 	%rd12, %rd11, 839905007;
	and.b64  	%rd13, %rd12, 4294967295;
	mad.lo.s64 	%rd14, %rd13, 65521, %rd11;
	shr.u64 	%rd15, %rd14, 32;
	setp.gt.u64 	%p2, %rd14, 281410552201215;
	add.s64 	%rd16, %rd15, 4294901775;
	and.b64  	%rd17, %rd16, 4294967295;
	selp.b64 	%rd18, %rd17, %rd15, %p2;
	mul.lo.s64 	%rd19, %rd18, %rd10;
	mul.lo.s64 	%rd20, %rd19, 839905007;
	and.b64  	%rd21, %rd20, 4294967295;
	mad.lo.s64 	%rd22, %rd21, 65521, %rd19;
	shr.u64 	%rd23, %rd22, 32;
	setp.gt.u64 	%p3, %rd22, 281410552201215;
	add.s64 	%rd24, %rd23, 4294901775;
	and.b64  	%rd25, %rd24, 4294967295;
	selp.b64 	%rd26, %rd25, %rd23, %p3;
	mul.lo.s64 	%rd27, %rd26, %rd10;
	mul.lo.s64 	%rd28, %rd27, 839905007;
	and.b64  	%rd29, %rd28, 4294967295;
	mad.lo.s64 	%rd30, %rd29, 65521, %rd27;
	shr.u64 	%rd31, %rd30, 32;
	setp.gt.u64 	%p4, %rd30, 281410552201215;
	add.s64 	%rd32, %rd31, 4294901775;
	and.b64  	%rd33, %rd32, 4294967295;
	selp.b64 	%rd34, %rd33, %rd31, %p4;
	mul.lo.s64 	%rd35, %rd34, %rd10;
	mul.lo.s64 	%rd36, %rd35, 839905007;
	and.b64  	%rd37, %rd36, 4294967295;
	mad.lo.s64 	%rd38, %rd37, 65521, %rd35;
	shr.u64 	%rd39, %rd38, 32;
	setp.gt.u64 	%p5, %rd38, 281410552201215;
	add.s64 	%rd40, %rd39, 4294901775;
	and.b64  	%rd41, %rd40, 4294967295;
	selp.b64 	%rd42, %rd41, %rd39, %p5;
	mul.lo.s64 	%rd43, %rd42, %rd10;
	mul.lo.s64 	%rd44, %rd43, 839905007;
	and.b64  	%rd45, %rd44, 4294967295;
	mad.lo.s64 	%rd46, %rd45, 65521, %rd43;
	shr.u64 	%rd47, %rd46, 32;
	setp.gt.u64 	%p6, %rd46, 281410552201215;
	add.s64 	%rd48, %rd47, 4294901775;
	and.b64  	%rd49, %rd48, 4294967295;
	selp.b64 	%rd50, %rd49, %rd47, %p6;
	mul.lo.s64 	%rd51, %rd50, %rd10;
	mul.lo.s64 	%rd52, %rd51, 839905007;
	and.b64  	%rd53, %rd52, 4294967295;
	mad.lo.s64 	%rd54, %rd53, 65521, %rd51;
	shr.u64 	%rd55, %rd54, 32;
	setp.gt.u64 	%p7, %rd54, 281410552201215;
	add.s64 	%rd56, %rd55, 4294901775;
	and.b64  	%rd57, %rd56, 4294967295;
	selp.b64 	%rd58, %rd57, %rd55, %p7;
	mul.lo.s64 	%rd59, %rd58, %rd10;
	mul.lo.s64 	%rd60, %rd59, 839905007;
	and.b64  	%rd61, %rd60, 4294967295;
	mad.lo.s64 	%rd62, %rd61, 65521, %rd59;
	shr.u64 	%rd63, %rd62, 32;
	setp.gt.u64 	%p8, %rd62, 281410552201215;
	add.s64 	%rd64, %rd63, 4294901775;
	and.b64  	%rd65, %rd64, 4294967295;
	selp.b64 	%rd66, %rd65, %rd63, %p8;
	mul.lo.s64 	%rd67, %rd66, %rd10;
	mul.lo.s64 	%rd68, %rd67, 839905007;
	and.b64  	%rd69, %rd68, 4294967295;
	mad.lo.s64 	%rd70, %rd69, 65521, %rd67;
	shr.u64 	%rd71, %rd70, 32;
	setp.gt.u64 	%p9, %rd70, 281410552201215;
	add.s64 	%rd72, %rd71, 4294901775;
	and.b64  	%rd73, %rd72, 4294967295;
	selp.b64 	%rd74, %rd73, %rd71, %p9;
	mul.lo.s64 	%rd75, %rd74, %rd10;
	mul.lo.s64 	%rd76, %rd75, 839905007;
	and.b64  	%rd77, %rd76, 4294967295;
	mad.lo.s64 	%rd78, %rd77, 65521, %rd75;
	shr.u64 	%rd79, %rd78, 32;
	setp.gt.u64 	%p10, %rd78, 281410552201215;
	add.s64 	%rd80, %rd79, 4294901775;
	and.b64  	%rd81, %rd80, 4294967295;
	selp.b64 	%rd82, %rd81, %rd79, %p10;
	mul.lo.s64 	%rd83, %rd82, %rd10;
	mul.lo.s64 	%rd84, %rd83, 839905007;
	and.b64  	%rd85, %rd84, 4294967295;
	mad.lo.s64 	%rd86, %rd85, 65521, %rd83;
	shr.u64 	%rd87, %rd86, 32;
	setp.gt.u64 	%p11, %rd86, 281410552201215;
	add.s64 	%rd88, %rd87, 4294901775;
	and.b64  	%rd89, %rd88, 4294967295;
	selp.b64 	%rd90, %rd89, %rd87, %p11;
	mul.lo.s64 	%rd91, %rd90, %rd10;
	mul.lo.s64 	%rd92, %rd91, 839905007;
	and.b64  	%rd93, %rd92, 4294967295;
	mad.lo.s64 	%rd94, %rd93, 65521, %rd91;
	shr.u64 	%rd95, %rd94, 32;
	setp.gt.u64 	%p12, %rd94, 281410552201215;
	add.s64 	%rd96, %rd95, 4294901775;
	and.b64  	%rd97, %rd96, 4294967295;
	selp.b64 	%rd98, %rd97, %rd95, %p12;
	mul.lo.s64 	%rd99, %rd98, %rd10;
	mul.lo.s64 	%rd100, %rd99, 839905007;
	and.b64  	%rd101, %rd100, 4294967295;
	mad.lo.s64 	%rd102, %rd101, 65521, %rd99;
	shr.u64 	%rd103, %rd102, 32;
	setp.gt.u64 	%p13, %rd102, 281410552201215;
	add.s64 	%rd104, %rd103, 4294901775;
	and.b64  	%rd105, %rd104, 4294967295;
	selp.b64 	%rd106, %rd105, %rd103, %p13;
	mul.lo.s64 	%rd107, %rd106, %rd10;
	mul.lo.s64 	%rd108, %rd107, 839905007;
	and.b64  	%rd109, %rd108, 4294967295;
	mad.lo.s64 	%rd110, %rd109, 65521, %rd107;
	shr.u64 	%rd111, %rd110, 32;
	setp.gt.u64 	%p14, %rd110, 281410552201215;
	add.s64 	%rd112, %rd111, 4294901775;
	and.b64  	%rd113, %rd112, 4294967295;
	selp.b64 	%rd114, %rd113, %rd111, %p14;
	mul.lo.s64 	%rd115, %rd114, %rd10;
	mul.lo.s64 	%rd116, %rd115, 839905007;
	and.b64  	%rd117, %rd116, 4294967295;
	mad.lo.s64 	%rd118, %rd117, 65521, %rd115;
	shr.u64 	%rd119, %rd118, 32;
	setp.gt.u64 	%p15, %rd118, 281410552201215;
	add.s64 	%rd120, %rd119, 4294901775;
	and.b64  	%rd121, %rd120, 4294967295;
	selp.b64 	%rd122, %rd121, %rd119, %p15;
	mul.lo.s64 	%rd123, %rd122, %rd10;
	mul.lo.s64 	%rd124, %rd123, 839905007;
	and.b64  	%rd125, %rd124, 4294967295;
	mad.lo.s64 	%rd126, %rd125, 65521, %rd123;
	shr.u64 	%rd127, %rd126, 32;
	setp.gt.u64 	%p16, %rd126, 281410552201215;
	add.s64 	%rd128, %rd127, 4294901775;
	and.b64  	%rd129, %rd128, 4294967295;
	selp.b64 	%rd130, %rd129, %rd127, %p16;
	mul.lo.s64 	%rd131, %rd130, %rd10;
	mul.lo.s64 	%rd132, %rd131, 839905007;
	and.b64  	%rd133, %rd132, 4294967295;
	mad.lo.s64 	%rd134, %rd133, 65521, %rd131;
	{ .reg .b32 tmp; mov.b64 {tmp, %r8}, %rd134; }
	setp.gt.u64 	%p17, %rd134, 281410552201215;
	add.s32 	%r9, %r8, -65521;
	selp.b32 	%r10, %r9, %r8, %p17;
	add.s64 	%rd135, %rd6, %rd7;
	st.global.u32 	[%rd135], %r10;
$L__BB6_2:
	ret;

}
	// .globl	_Z22kernel_barrett_chain16ILj1048573EEvPjS0_S0_i
.visible .entry _Z22kernel_barrett_chain16ILj1048573EEvPjS0_S0_i(
	.param .u64 .ptr .align 1 _Z22kernel_barrett_chain16ILj1048573EEvPjS0_S0_i_param_0,
	.param .u64 .ptr .align 1 _Z22kernel_barrett_chain16ILj1048573EEvPjS0_S0_i_param_1,
	.param .u64 .ptr .align 1 _Z22kernel_barrett_chain16ILj1048573EEvPjS0_S0_i_param_2,
	.param .u32 _Z22kernel_barrett_chain16ILj1048573EEvPjS0_S0_i_param_3
)
{
	.reg .pred 	%p<2>;
	.reg .b32 	%r<8>;
	.reg .b64 	%rd<95>;

	ld.param.u64 	%rd1, [_Z22kernel_barrett_chain16ILj1048573EEvPjS0_S0_i_param_0];
	ld.param.u64 	%rd2, [_Z22kernel_barrett_chain16ILj1048573EEvPjS0_S0_i_param_1];
	ld.param.u64 	%rd3, [_Z22kernel_barrett_chain16ILj1048573EEvPjS0_S0_i_param_2];
	ld.param.u32 	%r2, [_Z22kernel_barrett_chain16ILj1048573EEvPjS0_S0_i_param_3];
	mov.u32 	%r3, %ctaid.x;
	mov.u32 	%r4, %ntid.x;
	mov.u32 	%r5, %tid.x;
	mad.lo.s32 	%r1, %r3, %r4, %r5;
	setp.ge.s32 	%p1, %r1, %r2;
	@%p1 bra 	$L__BB7_2;
	cvta.to.global.u64 	%rd4, %rd1;
	cvta.to.global.u64 	%rd5, %rd2;
	cvta.to.global.u64 	%rd6, %rd3;
	mul.wide.s32 	%rd7, %r1, 4;
	add.s64 	%rd8, %rd4, %rd7;
	ld.global.u32 	%r6, [%rd8];
	add.s64 	%rd9, %rd5, %rd7;
	ld.global.u32 	%r7, [%rd9];
	cvt.u64.u32 	%rd10, %r7;
	mul.wide.u32 	%rd11, %r7, %r6;
	mul.hi.u64 	%rd12, %rd11, 52776709128625;
	sub.s64 	%rd13, %rd11, %rd12;
	shr.u64 	%rd14, %rd13, 1;
	add.s64 	%rd15, %rd14, %rd12;
	shr.u64 	%rd16, %rd15, 19;
	mul.lo.s64 	%rd17, %rd16, 1048573;
	sub.s64 	%rd18, %rd11, %rd17;
	mul.lo.s64 	%rd19, %rd18, %rd10;
	mul.hi.u64 	%rd20, %rd19, 4503612512309249;
	shr.u64 	%rd21, %rd20, 8;
	mul.lo.s64 	%rd22, %rd21, 1048573;
	sub.s64 	%rd23, %rd19, %rd22;
	mul.lo.s64 	%rd24, %rd23, %rd10;
	mul.hi.u64 	%rd25, %rd24, 4503612512309249;
	shr.u64 	%rd26, %rd25, 8;
	mul.lo.s64 	%rd27, %rd26, 1048573;
	sub.s64 	%rd28, %rd24, %rd27;
	mul.lo.s64 	%rd29, %rd28, %rd10;
	mul.hi.u64 	%rd30, %rd29, 4503612512309249;
	shr.u64 	%rd31, %rd30, 8;
	mul.lo.s64 	%rd32, %rd31, 1048573;
	sub.s64 	%rd33, %rd29, %rd32;
	mul.lo.s64 	%rd34, %rd33, %rd10;
	mul.hi.u64 	%rd35, %rd34, 4503612512309249;
	shr.u64 	%rd36, %rd35, 8;
	mul.lo.s64 	%rd37, %rd36, 1048573;
	sub.s64 	%rd38, %rd34, %rd37;
	mul.lo.s64 	%rd39, %rd38, %rd10;
	mul.hi.u64 	%rd40, %rd39, 4503612512309249;
	shr.u64 	%rd41, %rd40, 8;
	mul.lo.s64 	%rd42, %rd41, 1048573;
	sub.s64 	%rd43, %rd39, %rd42;
	mul.lo.s64 	%rd44, %rd43, %rd10;
	mul.hi.u64 	%rd45, %rd44, 4503612512309249;
	shr.u64 	%rd46, %rd45, 8;
	mul.lo.s64 	%rd47, %rd46, 1048573;
	sub.s64 	%rd48, %rd44, %rd47;
	mul.lo.s64 	%rd49, %rd48, %rd10;
	mul.hi.u64 	%rd50, %rd49, 4503612512309249;
	shr.u64 	%rd51, %rd50, 8;
	mul.lo.s64 	%rd52, %rd51, 1048573;
	sub.s64 	%rd53, %rd49, %rd52;
	mul.lo.s64 	%rd54, %rd53, %rd10;
	mul.hi.u64 	%rd55, %rd54, 4503612512309249;
	shr.u64 	%rd56, %rd55, 8;
	mul.lo.s64 	%rd57, %rd56, 1048573;
	sub.s64 	%rd58, %rd54, %rd57;
	mul.lo.s64 	%rd59, %rd58, %rd10;
	mul.hi.u64 	%rd60, %rd59, 4503612512309249;
	shr.u64 	%rd61, %rd60, 8;
	mul.lo.s64 	%rd62, %rd61, 1048573;
	sub.s64 	%rd63, %rd59, %rd62;
	mul.lo.s64 	%rd64, %rd63, %rd10;
	mul.hi.u64 	%rd65, %rd64, 4503612512309249;
	shr.u64 	%rd66, %rd65, 8;
	mul.lo.s64 	%rd67, %rd66, 1048573;
	sub.s64 	%rd68, %rd64, %rd67;
	mul.lo.s64 	%rd69, %rd68, %rd10;
	mul.hi.u64 	%rd70, %rd69, 4503612512309249;
	shr.u64 	%rd71, %rd70, 8;
	mul.lo.s64 	%rd72, %rd71, 1048573;
	sub.s64 	%rd73, %rd69, %rd72;
	mul.lo.s64 	%rd74, %rd73, %rd10;
	mul.hi.u64 	%rd75, %rd74, 4503612512309249;
	shr.u64 	%rd76, %rd75, 8;
	mul.lo.s64 	%rd77, %rd76, 1048573;
	sub.s64 	%rd78, %rd74, %rd77;
	mul.lo.s64 	%rd79, %rd78, %rd10;
	mul.hi.u64 	%rd80, %rd79, 4503612512309249;
	shr.u64 	%rd81, %rd80, 8;
	mul.lo.s64 	%rd82, %rd81, 1048573;
	sub.s64 	%rd83, %rd79, %rd82;
	mul.lo.s64 	%rd84, %rd83, %rd10;
	mul.hi.u64 	%rd85, %rd84, 4503612512309249;
	shr.u64 	%rd86, %rd85, 8;
	mul.lo.s64 	%rd87, %rd86, 1048573;
	sub.s64 	%rd88, %rd84, %rd87;
	mul.lo.s64 	%rd89, %rd88, %rd10;
	mul.hi.u64 	%rd90, %rd89, 4503612512309249;
	shr.u64 	%rd91, %rd90, 8;
	mul.lo.s64 	%rd92, %rd91, 1048573;
	sub.s64 	%rd93, %rd89, %rd92;
	add.s64 	%rd94, %rd6, %rd7;
	st.global.u32 	[%rd94], %rd93;
$L__BB7_2:
	ret;

}
	// .globl	_Z20kernel_shoup_chain16ILj1048573EEvPjS0_S0_S0_i
.visible .entry _Z20kernel_shoup_chain16ILj1048573EEvPjS0_S0_S0_i(
	.param .u64 .ptr .align 1 _Z20kernel_shoup_chain16ILj1048573EEvPjS0_S0_S0_i_param_0,
	.param .u64 .ptr .align 1 _Z20kernel_shoup_chain16ILj1048573EEvPjS0_S0_S0_i_param_1,
	.param .u64 .ptr .align 1 _Z20kernel_shoup_chain16ILj1048573EEvPjS0_S0_S0_i_param_2,
	.param .u64 .ptr .align 1 _Z20kernel_shoup_chain16ILj1048573EEvPjS0_S0_S0_i_param_3,
	.param .u32 _Z20kernel_shoup_chain16ILj1048573EEvPjS0_S0_S0_i_param_4
)
{
	.reg .pred 	%p<18>;
	.reg .b32 	%r<89>;
	.reg .b64 	%rd<14>;

	ld.param.u64 	%rd1, [_Z20kernel_shoup_chain16ILj1048573EEvPjS0_S0_S0_i_param_0];
	ld.param.u64 	%rd2, [_Z20kernel_shoup_chain16ILj1048573EEvPjS0_S0_S0_i_param_1];
	ld.param.u64 	%rd3, [_Z20kernel_shoup_chain16ILj1048573EEvPjS0_S0_S0_i_param_2];
	ld.param.u64 	%rd4, [_Z20kernel_shoup_chain16ILj1048573EEvPjS0_S0_S0_i_param_3];
	ld.param.u32 	%r2, [_Z20kernel_shoup_chain16ILj1048573EEvPjS0_S0_S0_i_param_4];
	mov.u32 	%r3, %ctaid.x;
	mov.u32 	%r4, %ntid.x;
	mov.u32 	%r5, %tid.x;
	mad.lo.s32 	%r1, %r3, %r4, %r5;
	setp.ge.s32 	%p1, %r1, %r2;
	@%p1 bra 	$L__BB8_2;
	cvta.to.global.u64 	%rd5, %rd1;
	cvta.to.global.u64 	%rd6, %rd2;
	cvta.to.global.u64 	%rd7, %rd3;
	cvta.to.global.u64 	%rd8, %rd4;
	mul.wide.s32 	%rd9, %r1, 4;
	add.s64 	%rd10, %rd5, %rd9;
	ld.global.u32 	%r6, [%rd10];
	add.s64 	%rd11, %rd6, %rd9;
	ld.global.u32 	%r7, [%rd11];
	add.s64 	%rd12, %rd7, %rd9;
	ld.global.u32 	%r8, [%rd12];
	mul.lo.s32 	%r9, %r7, %r6;
	mul.hi.u32 	%r10, %r8, %r6;
	mad.lo.s32 	%r11, %r10, -1048573, %r9;
	setp.gt.u32 	%p2, %r11, 1048572;
	add.s32 	%r12, %r11, -1048573;
	selp.b32 	%r13, %r12, %r11, %p2;
	mul.lo.s32 	%r14, %r13, %r7;
	mul.hi.u32 	%r15, %r13, %r8;
	mad.lo.s32 	%r16, %r15, -1048573, %r14;
	setp.gt.u32 	%p3, %r16, 1048572;
	add.s32 	%r17, %r16, -1048573;
	selp.b32 	%r18, %r17, %r16, %p3;
	mul.lo.s32 	%r19, %r18, %r7;
	mul.hi.u32 	%r20, %r18, %r8;
	mad.lo.s32 	%r21, %r20, -1048573, %r19;
	setp.gt.u32 	%p4, %r21, 1048572;
	add.s32 	%r22, %r21, -1048573;
	selp.b32 	%r23, %r22, %r21, %p4;
	mul.lo.s32 	%r24, %r23, %r7;
	mul.hi.u32 	%r25, %r23, %r8;
	mad.lo.s32 	%r26, %r25, -1048573, %r24;
	setp.gt.u32 	%p5, %r26, 1048572;
	add.s32 	%r27, %r26, -1048573;
	selp.b32 	%r28, %r27, %r26, %p5;
	mul.lo.s32 	%r29, %r28, %r7;
	mul.hi.u32 	%r30, %r28, %r8;
	mad.lo.s32 	%r31, %r30, -1048573, %r29;
	setp.gt.u32 	%p6, %r31, 1048572;
	add.s32 	%r32, %r31, -1048573;
	selp.b32 	%r33, %r32, %r31, %p6;
	mul.lo.s32 	%r34, %r33, %r7;
	mul.hi.u32 	%r35, %r33, %r8;
	mad.lo.s32 	%r36, %r35, -1048573, %r34;
	setp.gt.u32 	%p7, %r36, 1048572;
	add.s32 	%r37, %r36, -1048573;
	selp.b32 	%r38, %r37, %r36, %p7;
	mul.lo.s32 	%r39, %r38, %r7;
	mul.hi.u32 	%r40, %r38, %r8;
	mad.lo.s32 	%r41, %r40, -1048573, %r39;
	setp.gt.u32 	%p8, %r41, 1048572;
	add.s32 	%r42, %r41, -1048573;
	selp.b32 	%r43, %r42, %r41, %p8;
	mul.lo.s32 	%r44, %r43, %r7;
	mul.hi.u32 	%r45, %r43, %r8;
	mad.lo.s32 	%r46, %r45, -1048573, %r44;
	setp.gt.u32 	%p9, %r46, 1048572;
	add.s32 	%r47, %r46, -1048573;
	selp.b32 	%r48, %r47, %r46, %p9;
	mul.lo.s32 	%r49, %r48, %r7;
	mul.hi.u32 	%r50, %r48, %r8;
	mad.lo.s32 	%r51, %r50, -1048573, %r49;
	setp.gt.u32 	%p10, %r51, 1048572;
	add.s32 	%r52, %r51, -1048573;
	selp.b32 	%r53, %r52, %r51, %p10;
	mul.lo.s32 	%r54, %r53, %r7;
	mul.hi.u32 	%r55, %r53, %r8;
	mad.lo.s32 	%r56, %r55, -1048573, %r54;
	setp.gt.u32 	%p11, %r56, 1048572;
	add.s32 	%r57, %r56, -1048573;
	selp.b32 	%r58, %r57, %r56, %p11;
	mul.lo.s32 	%r59, %r58, %r7;
	mul.hi.u32 	%r60, %r58, %r8;
	mad.lo.s32 	%r61, %r60, -1048573, %r59;
	setp.gt.u32 	%p12, %r61, 1048572;
	add.s32 	%r62, %r61, -1048573;
	selp.b32 	%r63, %r62, %r61, %p12;
	mul.lo.s32 	%r64, %r63, %r7;
	mul.hi.u32 	%r65, %r63, %r8;
	mad.lo.s32 	%r66, %r65, -1048573, %r64;
	setp.gt.u32 	%p13, %r66, 1048572;
	add.s32 	%r67, %r66, -1048573;
	selp.b32 	%r68, %r67, %r66, %p13;
	mul.lo.s32 	%r69, %r68, %r7;
	mul.hi.u32 	%r70, %r68, %r8;
	mad.lo.s32 	%r71, %r70, -1048573, %r69;
	setp.gt.u32 	%p14, %r71, 1048572;
	add.s32 	%r72, %r71, -1048573;
	selp.b32 	%r73, %r72, %r71, %p14;
	mul.lo.s32 	%r74, %r73, %r7;
	mul.hi.u32 	%r75, %r73, %r8;
	mad.lo.s32 	%r76, %r75, -1048573, %r74;
	setp.gt.u32 	%p15, %r76, 1048572;
	add.s32 	%r77, %r76, -1048573;
	selp.b32 	%r78, %r77, %r76, %p15;
	mul.lo.s32 	%r79, %r78, %r7;
	mul.hi.u32 	%r80, %r78, %r8;
	mad.lo.s32 	%r81, %r80, -1048573, %r79;
	setp.gt.u32 	%p16, %r81, 1048572;
	add.s32 	%r82, %r81, -1048573;
	selp.b32 	%r83, %r82, %r81, %p16;
	mul.lo.s32 	%r84, %r83, %r7;
	mul.hi.u32 	%r85, %r83, %r8;
	mad.lo.s32 	%r86, %r85, -1048573, %r84;
	setp.gt.u32 	%p17, %r86, 1048572;
	add.s32 	%r87, %r86, -1048573;
	selp.b32 	%r88, %r87, %r86, %p17;
	add.s64 	%rd13, %rd8, %rd9;
	st.global.u32 	[%rd13], %r88;
$L__BB8_2:
	ret;

}
	// .globl	_Z19kernel_mont_chain16ILj1048573ELj2386209451EEvPjS0_S0_i
.visible .entry _Z19kernel_mont_chain16ILj1048573ELj2386209451EEvPjS0_S0_i(
	.param .u64 .ptr .align 1 _Z19kernel_mont_chain16ILj1048573ELj2386209451EEvPjS0_S0_i_param_0,
	.param .u64 .ptr .align 1 _Z19kernel_mont_chain16ILj1048573ELj2386209451EEvPjS0_S0_i_param_1,
	.param .u64 .ptr .align 1 _Z19kernel_mont_chain16ILj1048573ELj2386209451EEvPjS0_S0_i_param_2,
	.param .u32 _Z19kernel_mont_chain16ILj1048573ELj2386209451EEvPjS0_S0_i_param_3
)
{
	.reg .pred 	%p<18>;
	.reg .b32 	%r<11>;
	.reg .b64 	%rd<136>;

	ld.param.u64 	%rd1, [_Z19kernel_mont_chain16ILj1048573ELj2386209451EEvPjS0_S0_i_param_0];
	ld.param.u64 	%rd2, [_Z19kernel_mont_chain16ILj1048573ELj2386209451EEvPjS0_S0_i_param_1];
	ld.param.u64 	%rd3, [_Z19kernel_mont_chain16ILj1048573ELj2386209451EEvPjS0_S0_i_param_2];
	ld.param.u32 	%r2, [_Z19kernel_mont_chain16ILj1048573ELj2386209451EEvPjS0_S0_i_param_3];
	mov.u32 	%r3, %ctaid.x;
	mov.u32 	%r4, %ntid.x;
	mov.u32 	%r5, %tid.x;
	mad.lo.s32 	%r1, %r3, %r4, %r5;
	setp.ge.s32 	%p1, %r1, %r2;
	@%p1 bra 	$L__BB9_2;
	cvta.to.global.u64 	%rd4, %rd1;
	cvta.to.global.u64 	%rd5, %rd2;
	cvta.to.global.u64 	%rd6, %rd3;
	mul.wide.s32 	%rd7, %r1, 4;
	add.s64 	%rd8, %rd4, %rd7;
	ld.global.u32 	%r6, [%rd8];
	add.s64 	%rd9, %rd5, %rd7;
	ld.global.u32 	%r7, [%rd9];
	cvt.u64.u32 	%rd10, %r7;
	mul.wide.u32 	%rd11, %r7, %r6;
	mul.lo.s64 	%rd12, %rd11, 2386209451;
	and.b64  	%rd13, %rd12, 4294967295;
	mad.lo.s64 	%rd14, %rd13, 1048573, %rd11;
	shr.u64 	%rd15, %rd14, 32;
	setp.gt.u64 	%p2, %rd14, 4503586742468607;
	add.s64 	%rd16, %rd15, 4293918723;
	and.b64  	%rd17, %rd16, 4294967295;
	selp.b64 	%rd18, %rd17, %rd15, %p2;
	mul.lo.s64 	%rd19, %rd18, %rd10;
	mul.lo.s64 	%rd20, %rd19, 2386209451;
	and.b64  	%rd21, %rd20, 4294967295;
	mad.lo.s64 	%rd22, %rd21, 1048573, %rd19;
	shr.u64 	%rd23, %rd22, 32;
	setp.gt.u64 	%p3, %rd22, 4503586742468607;
	add.s64 	%rd24, %rd23, 4293918723;
	and.b64  	%rd25, %rd24, 4294967295;
	selp.b64 	%rd26, %rd25, %rd23, %p3;
	mul.lo.s64 	%rd27, %rd26, %rd10;
	mul.lo.s64 	%rd28, %rd27, 2386209451;
	and.b64  	%rd29, %rd28, 4294967295;
	mad.lo.s64 	%rd30, %rd29, 1048573, %rd27;
	shr.u64 	%rd31, %rd30, 32;
	setp.gt.u64 	%p4, %rd30, 4503586742468607;
	add.s64 	%rd32, %rd31, 4293918723;
	and.b64  	%rd33, %rd32, 4294967295;
	selp.b64 	%rd34, %rd33, %rd31, %p4;
	mul.lo.s64 	%rd35, %rd34, %rd10;
	mul.lo.s64 	%rd36, %rd35, 2386209451;
	and.b64  	%rd37, %rd36, 4294967295;
	mad.lo.s64 	%rd38, %rd37, 1048573, %rd35;
	shr.u64 	%rd39, %rd38, 32;
	setp.gt.u64 	%p5, %rd38, 4503586742468607;
	add.s64 	%rd40, %rd39, 4293918723;
	and.b64  	%rd41, %rd40, 4294967295;
	selp.b64 	%rd42, %rd41, %rd39, %p5;
	mul.lo.s64 	%rd43, %rd42, %rd10;
	mul.lo.s64 	%rd44, %rd43, 2386209451;
	and.b64  	%rd45, %rd44, 4294967295;
	mad.lo.s64 	%rd46, %rd45, 1048573, %rd43;
	shr.u64 	%rd47, %rd46, 32;
	setp.gt.u64 	%p6, %rd46, 4503586742468607;
	add.s64 	%rd48, %rd47, 4293918723;
	and.b64  	%rd49, %rd48, 4294967295;
	selp.b64 	%rd50, %rd49, %rd47, %p6;
	mul.lo.s64 	%rd51, %rd50, %rd10;
	mul.lo.s64 	%rd52, %rd51, 2386209451;
	and.b64  	%rd53, %rd52, 4294967295;
	mad.lo.s64 	%rd54, %rd53, 1048573, %rd51;
	shr.u64 	%rd55, %rd54, 32;
	setp.gt.u64 	%p7, %rd54, 4503586742468607;
	add.s64 	%rd56, %rd55, 4293918723;
	and.b64  	%rd57, %rd56, 4294967295;
	selp.b64 	%rd58, %rd57, %rd55, %p7;
	mul.lo.s64 	%rd59, %rd58, %rd10;
	mul.lo.s64 	%rd60, %rd59, 2386209451;
	and.b64  	%rd61, %rd60, 4294967295;
	mad.lo.s64 	%rd62, %rd61, 1048573, %rd59;
	shr.u64 	%rd63, %rd62, 32;
	setp.gt.u64 	%p8, %rd62, 4503586742468607;
	add.s64 	%rd64, %rd63, 4293918723;
	and.b64  	%rd65, %rd64, 4294967295;
	selp.b64 	%rd66, %rd65, %rd63, %p8;
	mul.lo.s64 	%rd67, %rd66, %rd10;
	mul.lo.s64 	%rd68, %rd67, 2386209451;
	and.b64  	%rd69, %rd68, 4294967295;
	mad.lo.s64 	%rd70, %rd69, 1048573, %rd67;
	shr.u64 	%rd71, %rd70, 32;
	setp.gt.u64 	%p9, %rd70, 4503586742468607;
	add.s64 	%rd72, %rd71, 4293918723;
	and.b64  	%rd73, %rd72, 4294967295;
	selp.b64 	%rd74, %rd73, %rd71, %p9;
	mul.lo.s64 	%rd75, %rd74, %rd10;
	mul.lo.s64 	%rd76, %rd75, 2386209451;
	and.b64  	%rd77, %rd76, 4294967295;
	mad.lo.s64 	%rd78, %rd77, 1048573, %rd75;
	shr.u64 	%rd79, %rd78, 32;
	setp.gt.u64 	%p10, %rd78, 4503586742468607;
	add.s64 	%rd80, %rd79, 4293918723;
	and.b64  	%rd81, %rd80, 4294967295;
	selp.b64 	%rd82, %rd81, %rd79, %p10;
	mul.lo.s64 	%rd83, %rd82, %rd10;
	mul.lo.s64 	%rd84, %rd83, 2386209451;
	and.b64  	%rd85, %rd84, 4294967295;
	mad.lo.s64 	%rd86, %rd85, 1048573, %rd83;
	shr.u64 	%rd87, %rd86, 32;
	setp.gt.u64 	%p11, %rd86, 4503586742468607;
	add.s64 	%rd88, %rd87, 4293918723;
	and.b64  	%rd89, %rd88, 4294967295;
	selp.b64 	%rd90, %rd89, %rd87, %p11;
	mul.lo.s64 	%rd91, %rd90, %rd10;
	mul.lo.s64 	%rd92, %rd91, 2386209451;
	and.b64  	%rd93, %rd92, 4294967295;
	mad.lo.s64 	%rd94, %rd93, 1048573, %rd91;
	shr.u64 	%rd95, %rd94, 32;
	setp.gt.u64 	%p12, %rd94, 4503586742468607;
	add.s64 	%rd96, %rd95, 4293918723;
	and.b64  	%rd97, %rd96, 4294967295;
	selp.b64 	%rd98, %rd97, %rd95, %p12;
	mul.lo.s64 	%rd99, %rd98, %rd10;
	mul.lo.s64 	%rd100, %rd99, 2386209451;
	and.b64  	%rd101, %rd100, 4294967295;
	mad.lo.s64 	%rd102, %rd101, 1048573, %rd99;
	shr.u64 	%rd103, %rd102, 32;
	setp.gt.u64 	%p13, %rd102, 4503586742468607;
	add.s64 	%rd104, %rd103, 4293918723;
	and.b64  	%rd105, %rd104, 4294967295;
	selp.b64 	%rd106, %rd105, %rd103, %p13;
	mul.lo.s64 	%rd107, %rd106, %rd10;
	mul.lo.s64 	%rd108, %rd107, 2386209451;
	and.b64  	%rd109, %rd108, 4294967295;
	mad.lo.s64 	%rd110, %rd109, 1048573, %rd107;
	shr.u64 	%rd111, %rd110, 32;
	setp.gt.u64 	%p14, %rd110, 4503586742468607;
	add.s64 	%rd112, %rd111, 4293918723;
	and.b64  	%rd113, %rd112, 4294967295;
	selp.b64 	%rd114, %rd113, %rd111, %p14;
	mul.lo.s64 	%rd115, %rd114, %rd10;
	mul.lo.s64 	%rd116, %rd115, 2386209451;
	and.b64  	%rd117, %rd116, 4294967295;
	mad.lo.s64 	%rd118, %rd117, 1048573, %rd115;
	shr.u64 	%rd119, %rd118, 32;
	setp.gt.u64 	%p15, %rd118, 4503586742468607;
	add.s64 	%rd120, %rd119, 4293918723;
	and.b64  	%rd121, %rd120, 4294967295;
	selp.b64 	%rd122, %rd121, %rd119, %p15;
	mul.lo.s64 	%rd123, %rd122, %rd10;
	mul.lo.s64 	%rd124, %rd123, 2386209451;
	and.b64  	%rd125, %rd124, 4294967295;
	mad.lo.s64 	%rd126, %rd125, 1048573, %rd123;
	shr.u64 	%rd127, %rd126, 32;
	setp.gt.u64 	%p16, %rd126, 4503586742468607;
	add.s64 	%rd128, %rd127, 4293918723;
	and.b64  	%rd129, %rd128, 4294967295;
	selp.b64 	%rd130, %rd129, %rd127, %p16;
	mul.lo.s64 	%rd131, %rd130, %rd10;
	mul.lo.s64 	%rd132, %rd131, 2386209451;
	and.b64  	%rd133, %rd132, 4294967295;
	mad.lo.s64 	%rd134, %rd133, 1048573, %rd131;
	{ .reg .b32 tmp; mov.b64 {tmp, %r8}, %rd134; }
	setp.gt.u64 	%p17, %rd134, 4503586742468607;
	add.s32 	%r9, %r8, -1048573;
	selp.b32 	%r10, %r9, %r8, %p17;
	add.s64 	%rd135, %rd6, %rd7;
	st.global.u32 	[%rd135], %r10;
$L__BB9_2:
	ret;

}
	// .globl	_Z22kernel_barrett_chain16ILj16769023EEvPjS0_S0_i
.visible .entry _Z22kernel_barrett_chain16ILj16769023EEvPjS0_S0_i(
	.param .u64 .ptr .align 1 _Z22kernel_barrett_chain16ILj16769023EEvPjS0_S0_i_param_0,
	.param .u64 .ptr .align 1 _Z22kernel_barrett_chain16ILj16769023EEvPjS0_S0_i_param_1,
	.param .u64 .ptr .align 1 _Z22kernel_barrett_chain16ILj16769023EEvPjS0_S0_i_param_2,
	.param .u32 _Z22kernel_barrett_chain16ILj16769023EEvPjS0_S0_i_param_3
)
{
	.reg .pred 	%p<2>;
	.reg .b32 	%r<8>;
	.reg .b64 	%rd<95>;

	ld.param.u64 	%rd1, [_Z22kernel_barrett_chain16ILj16769023EEvPjS0_S0_i_param_0];
	ld.param.u64 	%rd2, [_Z22kernel_barrett_chain16ILj16769023EEvPjS0_S0_i_param_1];
	ld.param.u64 	%rd3, [_Z22kernel_barrett_chain16ILj16769023EEvPjS0_S0_i_param_2];
	ld.param.u32 	%r2, [_Z22kernel_barrett_chain16ILj16769023EEvPjS0_S0_i_param_3];
	mov.u32 	%r3, %ctaid.x;
	mov.u32 	%r4, %ntid.x;
	mov.u32 	%r5, %tid.x;
	mad.lo.s32 	%r1, %r3, %r4, %r5;
	setp.ge.s32 	%p1, %r1, %r2;
	@%p1 bra 	$L__BB10_2;
	cvta.to.global.u64 	%rd4, %rd1;
	cvta.to.global.u64 	%rd5, %rd2;
	cvta.to.global.u64 	%rd6, %rd3;
	mul.wide.s32 	%rd7, %r1, 4;
	add.s64 	%rd8, %rd4, %rd7;
	ld.global.u32 	%r6, [%rd8];
	add.s64 	%rd9, %rd5, %rd7;
	ld.global.u32 	%r7, [%rd9];
	cvt.u64.u32 	%rd10, %r7;
	mul.wide.u32 	%rd11, %r7, %r6;
	mul.hi.u64 	%rd12, %rd11, 9012700036007009;
	sub.s64 	%rd13, %rd11, %rd12;
	shr.u64 	%rd14, %rd13, 1;
	add.s64 	%rd15, %rd14, %rd12;
	shr.u64 	%rd16, %rd15, 23;
	mul.lo.s64 	%rd17, %rd16, 16769023;
	sub.s64 	%rd18, %rd11, %rd17;
	mul.lo.s64 	%rd19, %rd18, %rd10;
	mul.hi.u64 	%rd20, %rd19, 72092799897443589;
	shr.u64 	%rd21, %rd20, 16;
	mul.lo.s64 	%rd22, %rd21, 16769023;
	sub.s64 	%rd23, %rd19, %rd22;
	mul.lo.s64 	%rd24, %rd23, %rd10;
	mul.hi.u64 	%rd25, %rd24, 72092799897443589;
	shr.u64 	%rd26, %rd25, 16;
	mul.lo.s64 	%rd27, %rd26, 16769023;
	sub.s64 	%rd28, %rd24, %rd27;
	mul.lo.s64 	%rd29, %rd28, %rd10;
	mul.hi.u64 	%rd30, %rd29, 72092799897443589;
	shr.u64 	%rd31, %rd30, 16;
	mul.lo.s64 	%rd32, %rd31, 16769023;
	sub.s64 	%rd33, %rd29, %rd32;
	mul.lo.s64 	%rd34, %rd33, %rd10;
	mul.hi.u64 	%rd35, %rd34, 72092799897443589;
	shr.u64 	%rd36, %rd35, 16;
	mul.lo.s64 	%rd37, %rd36, 16769023;
	sub.s64 	%rd38, %rd34, %rd37;
	mul.lo.s64 	%rd39, %rd38, %rd10;
	mul.hi.u64 	%rd40, %rd39, 72092799897443589;
	shr.u64 	%rd41, %rd40, 16;
	mul.lo.s64 	%rd42, %rd41, 16769023;
	sub.s64 	%rd43, %rd39, %rd42;
	mul.lo.s64 	%rd44, %rd43, %rd10;
	mul.hi.u64 	%rd45, %rd44, 72092799897443589;
	shr.u64 	%rd46, %rd45, 16;
	mul.lo.s64 	%rd47, %rd46, 16769023;
	sub.s64 	%rd48, %rd44, %rd47;
	mul.lo.s64 	%rd49, %rd48, %rd10;
	mul.hi.u64 	%rd50, %rd49, 72092799897443589;
	shr.u64 	%rd51, %rd50, 16;
	mul.lo.s64 	%rd52, %rd51, 16769023;
	sub.s64 	%rd53, %rd49, %rd52;
	mul.lo.s64 	%rd54, %rd53, %rd10;
	mul.hi.u64 	%rd55, %rd54, 72092799897443589;
	shr.u64 	%rd56, %rd55, 16;
	mul.lo.s64 	%rd57, %rd56, 16769023;
	sub.s64 	%rd58, %rd54, %rd57;
	mul.lo.s64 	%rd59, %rd58, %rd10;
	mul.hi.u64 	%rd60, %rd59, 72092799897443589;
	shr.u64 	%rd61, %rd60, 16;
	mul.lo.s64 	%rd62, %rd61, 16769023;
	sub.s64 	%rd63, %rd59, %rd62;
	mul.lo.s64 	%rd64, %rd63, %rd10;
	mul.hi.u64 	%rd65, %rd64, 72092799897443589;
	shr.u64 	%rd66, %rd65, 16;
	mul.lo.s64 	%rd67, %rd66, 16769023;
	sub.s64 	%rd68, %rd64, %rd67;
	mul.lo.s64 	%rd69, %rd68, %rd10;
	mul.hi.u64 	%rd70, %rd69, 72092799897443589;
	shr.u64 	%rd71, %rd70, 16;
	mul.lo.s64 	%rd72, %rd71, 16769023;
	sub.s64 	%rd73, %rd69, %rd72;
	mul.lo.s64 	%rd74, %rd73, %rd10;
	mul.hi.u64 	%rd75, %rd74, 72092799897443589;
	shr.u64 	%rd76, %rd75, 16;
	mul.lo.s64 	%rd77, %rd76, 16769023;
	sub.s64 	%rd78, %rd74, %rd77;
	mul.lo.s64 	%rd79, %rd78, %rd10;
	mul.hi.u64 	%rd80, %rd79, 72092799897443589;
	shr.u64 	%rd81, %rd80, 16;
	mul.lo.s64 	%rd82, %rd81, 16769023;
	sub.s64 	%rd83, %rd79, %rd82;
	mul.lo.s64 	%rd84, %rd83, %rd10;
	mul.hi.u64 	%rd85, %rd84, 72092799897443589;
	shr.u64 	%rd86, %rd85, 16;
	mul.lo.s64 	%rd87, %rd86, 16769023;
	sub.s64 	%rd88, %rd84, %rd87;
	mul.lo.s64 	%rd89, %rd88, %rd10;
	mul.hi.u64 	%rd90, %rd89, 72092799897443589;
	shr.u64 	%rd91, %rd90, 16;
	mul.lo.s64 	%rd92, %rd91, 16769023;
	sub.s64 	%rd93, %rd89, %rd92;
	add.s64 	%rd94, %rd6, %rd7;
	st.global.u32 	[%rd94], %rd93;
$L__BB10_2:
	ret;

}
	// .globl	_Z20kernel_shoup_chain16ILj16769023EEvPjS0_S0_S0_i
.visible .entry _Z20kernel_shoup_chain16ILj16769023EEvPjS0_S0_S0_i(
	.param .u64 .ptr .align 1 _Z20kernel_shoup_chain16ILj16769023EEvPjS0_S0_S0_i_param_0,
	.param .u64 .ptr .align 1 _Z20kernel_shoup_chain16ILj16769023EEvPjS0_S0_S0_i_param_1,
	.param .u64 .ptr .align 1 _Z20kernel_shoup_chain16ILj16769023EEvPjS0_S0_S0_i_param_2,
	.param .u64 .ptr .align 1 _Z20kernel_shoup_chain16ILj16769023EEvPjS0_S0_S0_i_param_3,
	.param .u32 _Z20kernel_shoup_chain16ILj16769023EEvPjS0_S0_S0_i_param_4
)
{
	.reg .pred 	%p<18>;
	.reg .b32 	%r<89>;
	.reg .b64 	%rd<14>;

	ld.param.u64 	%rd1, [_Z20kernel_shoup_chain16ILj16769023EEvPjS0_S0_S0_i_param_0];
	ld.param.u64 	%rd2, [_Z20kernel_shoup_chain16ILj16769023EEvPjS0_S0_S0_i_param_1];
	ld.param.u64 	%rd3, [_Z20kernel_shoup_chain16ILj16769023EEvPjS0_S0_S0_i_param_2];
	ld.param.u64 	%rd4, [_Z20kernel_shoup_chain16ILj16769023EEvPjS0_S0_S0_i_param_3];
	ld.param.u32 	%r2, [_Z20kernel_shoup_chain16ILj16769023EEvPjS0_S0_S0_i_param_4];
	mov.u32 	%r3, %ctaid.x;
	mov.u32 	%r4, %ntid.x;
	mov.u32 	%r5, %tid.x;
	mad.lo.s32 	%r1, %r3, %r4, %r5;
	setp.ge.s32 	%p1, %r1, %r2;
	@%p1 bra 	$L__BB11_2;
	cvta.to.global.u64 	%rd5, %rd1;
	cvta.to.global.u64 	%rd6, %rd2;
	cvta.to.global.u64 	%rd7, %rd3;
	cvta.to.global.u64 	%rd8, %rd4;
	mul.wide.s32 	%rd9, %r1, 4;
	add.s64 	%rd10, %rd5, %rd9;
	ld.global.u32 	%r6, [%rd10];
	add.s64 	%rd11, %rd6, %rd9;
	ld.global.u32 	%r7, [%rd11];
	add.s64 	%rd12, %rd7, %rd9;
	ld.global.u32 	%r8, [%rd12];
	mul.lo.s32 	%r9, %r7, %r6;
	mul.hi.u32 	%r10, %r8, %r6;
	mad.lo.s32 	%r11, %r10, -16769023, %r9;
	setp.gt.u32 	%p2, %r11, 16769022;
	add.s32 	%r12, %r11, -16769023;
	selp.b32 	%r13, %r12, %r11, %p2;
	mul.lo.s32 	%r14, %r13, %r7;
	mul.hi.u32 	%r15, %r13, %r8;
	mad.lo.s32 	%r16, %r15, -16769023, %r14;
	setp.gt.u32 	%p3, %r16, 16769022;
	add.s32 	%r17, %r16, -16769023;
	selp.b32 	%r18, %r17, %r16, %p3;
	mul.lo.s32 	%r19, %r18, %r7;
	mul.hi.u32 	%r20, %r18, %r8;
	mad.lo.s32 	%r21, %r20, -16769023, %r19;
	setp.gt.u32 	%p4, %r21, 16769022;
	add.s32 	%r22, %r21, -16769023;
	selp.b32 	%r23, %r22, %r21, %p4;
	mul.lo.s32 	%r24, %r23, %r7;
	mul.hi.u32 	%r25, %r23, %r8;
	mad.lo.s32 	%r26, %r25, -16769023, %r24;
	setp.gt.u32 	%p5, %r26, 16769022;
	add.s32 	%r27, %r26, -16769023;
	selp.b32 	%r28, %r27, %r26, %p5;
	mul.lo.s32 	%r29, %r28, %r7;
	mul.hi.u32 	%r30, %r28, %r8;
	mad.lo.s32 	%r31, %r30, -16769023, %r29;
	setp.gt.u32 	%p6, %r31, 16769022;
	add.s32 	%r32, %r31, -16769023;
	selp.b32 	%r33, %r32, %r31, %p6;
	mul.lo.s32 	%r34, %r33, %r7;
	mul.hi.u32 	%r35, %r33, %r8;
	mad.lo.s32 	%r36, %r35, -16769023, %r34;
	setp.gt.u32 	%p7, %r36, 16769022;
	add.s32 	%r37, %r36, -16769023;
	selp.b32 	%r38, %r37, %r36, %p7;
	mul.lo.s32 	%r39, %r38, %r7;
	mul.hi.u32 	%r40, %r38, %r8;
	mad.lo.s32 	%r41, %r40, -16769023, %r39;
	setp.gt.u32 	%p8, %r41, 16769022;
	add.s32 	%r42, %r41, -16769023;
	selp.b32 	%r43, %r42, %r41, %p8;
	mul.lo.s32 	%r44, %r43, %r7;
	mul.hi.u32 	%r45, %r43, %r8;
	mad.lo.s32 	%r46, %r45, -16769023, %r44;
	setp.gt.u32 	%p9, %r46, 16769022;
	add.s32 	%r47, %r46, -16769023;
	selp.b32 	%r48, %r47, %r46, %p9;
	mul.lo.s32 	%r49, %r48, %r7;
	mul.hi.u32 	%r50, %r48, %r8;
	mad.lo.s32 	%r51, %r50, -16769023, %r49;
	setp.gt.u32 	%p10, %r51, 16769022;
	add.s32 	%r52, %r51, -16769023;
	selp.b32 	%r53, %r52, %r51, %p10;
	mul.lo.s32 	%r54, %r53, %r7;
	mul.hi.u32 	%r55, %r53, %r8;
	mad.lo.s32 	%r56, %r55, -16769023, %r54;
	setp.gt.u32 	%p11, %r56, 16769022;
	add.s32 	%r57, %r56, -16769023;
	selp.b32 	%r58, %r57, %r56, %p11;
	mul.lo.s32 	%r59, %r58, %r7;
	mul.hi.u32 	%r60, %r58, %r8;
	mad.lo.s32 	%r61, %r60, -16769023, %r59;
	setp.gt.u32 	%p12, %r61, 16769022;
	add.s32 	%r62, %r61, -16769023;
	selp.b32 	%r63, %r62, %r61, %p12;
	mul.lo.s32 	%r64, %r63, %r7;
	mul.hi.u32 	%r65, %r63, %r8;
	mad.lo.s32 	%r66, %r65, -16769023, %r64;
	setp.gt.u32 	%p13, %r66, 16769022;
	add.s32 	%r67, %r66, -16769023;
	selp.b32 	%r68, %r67, %r66, %p13;
	mul.lo.s32 	%r69, %r68, %r7;
	mul.hi.u32 	%r70, %r68, %r8;
	mad.lo.s32 	%r71, %r70, -16769023, %r69;
	setp.gt.u32 	%p14, %r71, 16769022;
	add.s32 	%r72, %r71, -16769023;
	selp.b32 	%r73, %r72, %r71, %p14;
	mul.lo.s32 	%r74, %r73, %r7;
	mul.hi.u32 	%r75, %r73, %r8;
	mad.lo.s32 	%r76, %r75, -16769023, %r74;
	setp.gt.u32 	%p15, %r76, 16769022;
	add.s32 	%r77, %r76, -16769023;
	selp.b32 	%r78, %r77, %r76, %p15;
	mul.lo.s32 	%r79, %r78, %r7;
	mul.hi.u32 	%r80, %r78, %r8;
	mad.lo.s32 	%r81, %r80, -16769023, %r79;
	setp.gt.u32 	%p16, %r81, 16769022;
	add.s32 	%r82, %r81, -16769023;
	selp.b32 	%r83, %r82, %r81, %p16;
	mul.lo.s32 	%r84, %r83, %r7;
	mul.hi.u32 	%r85, %r83, %r8;
	mad.lo.s32 	%r86, %r85, -16769023, %r84;
	setp.gt.u32 	%p17, %r86, 16769022;
	add.s32 	%r87, %r86, -16769023;
	selp.b32 	%r88, %r87, %r86, %p17;
	add.s64 	%rd13, %rd8, %rd9;
	st.global.u32 	[%rd13], %r88;
$L__BB11_2:
	ret;

}
	// .globl	_Z19kernel_mont_chain16ILj16769023ELj83877889EEvPjS0_S0_i
.visible .entry _Z19kernel_mont_chain16ILj16769023ELj83877889EEvPjS0_S0_i(
	.param .u64 .ptr .align 1 _Z19kernel_mont_chain16ILj16769023ELj83877889EEvPjS0_S0_i_param_0,
	.param .u64 .ptr .align 1 _Z19kernel_mont_chain16ILj16769023ELj83877889EEvPjS0_S0_i_param_1,
	.param .u64 .ptr .align 1 _Z19kernel_mont_chain16ILj16769023ELj83877889EEvPjS0_S0_i_param_2,
	.param .u32 _Z19kernel_mont_chain16ILj16769023ELj83877889EEvPjS0_S0_i_param_3
)
{
	.reg .pred 	%p<18>;
	.reg .b32 	%r<11>;
	.reg .b64 	%rd<136>;

	ld.param.u64 	%rd1, [_Z19kernel_mont_chain16ILj16769023ELj83877889EEvPjS0_S0_i_param_0];
	ld.param.u64 	%rd2, [_Z19kernel_mont_chain16ILj16769023ELj83877889EEvPjS0_S0_i_param_1];
	ld.param.u64 	%rd3, [_Z19kernel_mont_chain16ILj16769023ELj83877889EEvPjS0_S0_i_param_2];
	ld.param.u32 	%r2, [_Z19kernel_mont_chain16ILj16769023ELj83877889EEvPjS0_S0_i_param_3];
	mov.u32 	%r3, %ctaid.x;
	mov.u32 	%r4, %ntid.x;
	mov.u32 	%r5, %tid.x;
	mad.lo.s32 	%r1, %r3, %r4, %r5;
	setp.ge.s32 	%p1, %r1, %r2;
	@%p1 bra 	$L__BB12_2;
	cvta.to.global.u64 	%rd4, %rd1;
	cvta.to.global.u64 	%rd5, %rd2;
	cvta.to.global.u64 	%rd6, %rd3;
	mul.wide.s32 	%rd7, %r1, 4;
	add.s64 	%rd8, %rd4, %rd7;
	ld.global.u32 	%r6, [%rd8];
	add.s64 	%rd9, %rd5, %rd7;
	ld.global.u32 	%r7, [%rd9];
	cvt.u64.u32 	%rd10, %r7;
	mul.wide.u32 	%rd11, %r7, %r6;
	mul.lo.s64 	%rd12, %rd11, 83877889;
	and.b64  	%rd13, %rd12, 4294967295;
	mad.lo.s64 	%rd14, %rd13, 16769023, %rd11;
	shr.u64 	%rd15, %rd14, 32;
	setp.gt.u64 	%p2, %rd14, 72022405370871807;
	add.s64 	%rd16, %rd15, 4278198273;
	and.b64  	%rd17, %rd16, 4294967295;
	selp.b64 	%rd18, %rd17, %rd15, %p2;
	mul.lo.s64 	%rd19, %rd18, %rd10;
	mul.lo.s64 	%rd20, %rd19, 83877889;
	and.b64  	%rd21, %rd20, 4294967295;
	mad.lo.s64 	%rd22, %rd21, 16769023, %rd19;
	shr.u64 	%rd23, %rd22, 32;
	setp.gt.u64 	%p3, %rd22, 72022405370871807;
	add.s64 	%rd24, %rd23, 4278198273;
	and.b64  	%rd25, %rd24, 4294967295;
	selp.b64 	%rd26, %rd25, %rd23, %p3;
	mul.lo.s64 	%rd27, %rd26, %rd10;
	mul.lo.s64 	%rd28, %rd27, 83877889;
	and.b64  	%rd29, %rd28, 4294967295;
	mad.lo.s64 	%rd30, %rd29, 16769023, %rd27;
	shr.u64 	%rd31, %rd30, 32;
	setp.gt.u64 	%p4, %rd30, 72022405370871807;
	add.s64 	%rd32, %rd31, 4278198273;
	and.b64  	%rd33, %rd32, 4294967295;
	selp.b64 	%rd34, %rd33, %rd31, %p4;
	mul.lo.s64 	%rd35, %rd34, %rd10;
	mul.lo.s64 	%rd36, %rd35, 83877889;
	and.b64  	%rd37, %rd36, 4294967295;
	mad.lo.s64 	%rd38, %rd37, 16769023, %rd35;
	shr.u64 	%rd39, %rd38, 32;
	setp.gt.u64 	%p5, %rd38, 72022405370871807;
	add.s64 	%rd40, %rd39, 4278198273;
	and.b64  	%rd41, %rd40, 4294967295;
	selp.b64 	%rd42, %rd41, %rd39, %p5;
	mul.lo.s64 	%rd43, %rd42, %rd10;
	mul.lo.s64 	%rd44, %rd43, 83877889;
	and.b64  	%rd45, %rd44, 4294967295;
	mad.lo.s64 	%rd46, %rd45, 16769023, %rd43;
	shr.u64 	%rd47, %rd46, 32;
	setp.gt.u64 	%p6, %rd46, 72022405370871807;
	add.s64 	%rd48, %rd47, 4278198273;
	and.b64  	%rd49, %rd48, 4294967295;
	selp.b64 	%rd50, %rd49, %rd47, %p6;
	mul.lo.s64 	%rd51, %rd50, %rd10;
	mul.lo.s64 	%rd52, %rd51, 83877889;
	and.b64  	%rd53, %rd52, 4294967295;
	mad.lo.s64 	%rd54, %rd53, 16769023, %rd51;
	shr.u64 	%rd55, %rd54, 32;
	setp.gt.u64 	%p7, %rd54, 72022405370871807;
	add.s64 	%rd56, %rd55, 4278198273;
	and.b64  	%rd57, %rd56, 4294967295;
	selp.b64 	%rd58, %rd57, %rd55, %p7;
	mul.lo.s64 	%rd59, %rd58, %rd10;
	mul.lo.s64 	%rd60, %rd59, 83877889;
	and.b64  	%rd61, %rd60, 4294967295;
	mad.lo.s64 	%rd62, %rd61, 16769023, %rd59;
	shr.u64 	%rd63, %rd62, 32;
	setp.gt.u64 	%p8, %rd62, 72022405370871807;
	add.s64 	%rd64, %rd63, 4278198273;
	and.b64  	%rd65, %rd64, 4294967295;
	selp.b64 	%rd66, %rd65, %rd63, %p8;
	mul.lo.s64 	%rd67, %rd66, %rd10;
	mul.lo.s64 	%rd68, %rd67, 83877889;
	and.b64  	%rd69, %rd68, 4294967295;
	mad.lo.s64 	%rd70, %rd69, 16769023, %rd67;
	shr.u64 	%rd71, %rd70, 32;
	setp.gt.u64 	%p9, %rd70, 72022405370871807;
	add.s64 	%rd72, %rd71, 4278198273;
	and.b64  	%rd73, %rd72, 4294967295;
	selp.b64 	%rd74, %rd73, %rd71, %p9;
	mul.lo.s64 	%rd75, %rd74, %rd10;
	mul.lo.s64 	%rd76, %rd75, 83877889;
	and.b64  	%rd77, %rd76, 4294967295;
	mad.lo.s64 	%rd78, %rd77, 16769023, %rd75;
	shr.u64 	%rd79, %rd78, 32;
	setp.gt.u64 	%p10, %rd78, 72022405370871807;
	add.s64 	%rd80, %rd79, 4278198273;
	and.b64  	%rd81, %rd80, 4294967295;
	selp.b64 	%rd82, %rd81, %rd79, %p10;
	mul.lo.s64 	%rd83, %rd82, %rd10;
	mul.lo.s64 	%rd84, %rd83, 83877889;
	and.b64  	%rd85, %rd84, 4294967295;
	mad.lo.s64 	%rd86, %rd85, 16769023, %rd83;
	shr.u64 	%rd87, %rd86, 32;
	setp.gt.u64 	%p11, %rd86, 72022405370871807;
	add.s64 	%rd88, %rd87, 4278198273;
	and.b64  	%rd89, %rd88, 4294967295;
	selp.b64 	%rd90, %rd89, %rd87, %p11;
	mul.lo.s64 	%rd91, %rd90, %rd10;
	mul.lo.s64 	%rd92, %rd91, 83877889;
	and.b64  	%rd93, %rd92, 4294967295;
	mad.lo.s64 	%rd94, %rd93, 16769023, %rd91;
	shr.u64 	%rd95, %rd94, 32;
	setp.gt.u64 	%p12, %rd94, 72022405370871807;
	add.s64 	%rd96, %rd95, 4278198273;
	and.b64  	%rd97, %rd96, 4294967295;
	selp.b64 	%rd98, %rd97, %rd95, %p12;
	mul.lo.s64 	%rd99, %rd98, %rd10;
	mul.lo.s64 	%rd100, %rd99, 83877889;
	and.b64  	%rd101, %rd100, 4294967295;
	mad.lo.s64 	%rd102, %rd101, 16769023, %rd99;
	shr.u64 	%rd103, %rd102, 32;
	setp.gt.u64 	%p13, %rd102, 72022405370871807;
	add.s64 	%rd104, %rd103, 4278198273;
	and.b64  	%rd105, %rd104, 4294967295;
	selp.b64 	%rd106, %rd105, %rd103, %p13;
	mul.lo.s64 	%rd107, %rd106, %rd10;
	mul.lo.s64 	%rd108, %rd107, 83877889;
	and.b64  	%rd109, %rd108, 4294967295;
	mad.lo.s64 	%rd110, %rd109, 16769023, %rd107;
	shr.u64 	%rd111, %rd110, 32;
	setp.gt.u64 	%p14, %rd110, 72022405370871807;
	add.s64 	%rd112, %rd111, 4278198273;
	and.b64  	%rd113, %rd112, 4294967295;
	selp.b64 	%rd114, %rd113, %rd111, %p14;
	mul.lo.s64 	%rd115, %rd114, %rd10;
	mul.lo.s64 	%rd116, %rd115, 83877889;
	and.b64  	%rd117, %rd116, 4294967295;
	mad.lo.s64 	%rd118, %rd117, 16769023, %rd115;
	shr.u64 	%rd119, %rd118, 32;
	setp.gt.u64 	%p15, %rd118, 72022405370871807;
	add.s64 	%rd120, %rd119, 4278198273;
	and.b64  	%rd121, %rd120, 4294967295;
	selp.b64 	%rd122, %rd121, %rd119, %p15;
	mul.lo.s64 	%rd123, %rd122, %rd10;
	mul.lo.s64 	%rd124, %rd123, 83877889;
	and.b64  	%rd125, %rd124, 4294967295;
	mad.lo.s64 	%rd126, %rd125, 16769023, %rd123;
	shr.u64 	%rd127, %rd126, 32;
	setp.gt.u64 	%p16, %rd126, 72022405370871807;
	add.s64 	%rd128, %rd127, 4278198273;
	and.b64  	%rd129, %rd128, 4294967295;
	selp.b64 	%rd130, %rd129, %rd127, %p16;
	mul.lo.s64 	%rd131, %rd130, %rd10;
	mul.lo.s64 	%rd132, %rd131, 83877889;
	and.b64  	%rd133, %rd132, 4294967295;
	mad.lo.s64 	%rd134, %rd133, 16769023, %rd131;
	{ .reg .b32 tmp; mov.b64 {tmp, %r8}, %rd134; }
	setp.gt.u64 	%p17, %rd134, 72022405370871807;
	add.s32 	%r9, %r8, -16769023;
	selp.b32 	%r10, %r9, %r8, %p17;
	add.s64 	%rd135, %rd6, %rd7;
	st.global.u32 	[%rd135], %r10;
$L__BB12_2:
	ret;

}


// ===== COMPILED SASS (sm_100) =====

	.target	sm_100

	.elftype	@"ET_EXEC"


//--------------------- .note.nv.tkinfo           --------------------------
	.section	.note.nv.tkinfo,"",@"SHT_NOTE"
	.sectionflags	@"SHF_NOTE_NV_TKINFO"
	.tkinfo
        /*0018*/ 	.word	0x00000002
        /*0030*/ 	.string	""
        /*0030*/ 	.string	"ptxas"
        /*0030*/ 	.string	"Cuda compilation tools, release 13.0, V13.0.88"
        /*0030*/ 	.string	"Build cuda_13.0.r13.0/compiler.36424714_0"
        /*0030*/ 	.string	"-arch sm_100 -m 64 "



//--------------------- .note.nv.cuinfo           --------------------------
	.section	.note.nv.cuinfo,"",@"SHT_NOTE"
	.sectionflags	@"SHF_NOTE_NV_CUINFO"
        /*0018*/ 	.short	0x0002
        /*001a*/ 	.short	0x0064
        /*001c*/ 	.short	0x0082
	.zero		2


//--------------------- .nv.info                  --------------------------
	.section	.nv.info,"",@"SHT_CUDA_INFO"
	.align	4


	//----- nvinfo : EIATTR_REGCOUNT
	.align		4
        /*0000*/ 	.byte	0x04, 0x2f
        /*0002*/ 	.short	(.L_1 - .L_0)
	.align		4
.L_0:
        /*0004*/ 	.word	index@(_Z22kernel_dynamic_chain16PjS_S_ij)
        /*0008*/ 	.word	0x00000012


	//----- nvinfo : EIATTR_FRAME_SIZE
	.align		4
.L_1:
        /*000c*/ 	.byte	0x04, 0x11
        /*000e*/ 	.short	(.L_3 - .L_2)
	.align		4
.L_2:
        /*0010*/ 	.word	index@($__internal_0_$__cuda_sm20_rem_u64)
        /*0014*/ 	.word	0x00000000


	//----- nvinfo : EIATTR_FRAME_SIZE
	.align		4
.L_3:
        /*0018*/ 	.byte	0x04, 0x11
        /*001a*/ 	.short	(.L_5 - .L_4)
	.align		4
.L_4:
        /*001c*/ 	.word	index@(_Z22kernel_dynamic_chain16PjS_S_ij)
        /*0020*/ 	.word	0x00000000


	//----- nvinfo : EIATTR_REGCOUNT
	.align		4
.L_5:
        /*0024*/ 	.byte	0x04, 0x2f
        /*0026*/ 	.short	(.L_7 - .L_6)
	.align		4
.L_6:
        /*0028*/ 	.word	index@(_Z22kernel_barrett_chain16ILj268369921EEvPjS0_S0_i)
        /*002c*/ 	.word	0x00000010


	//----- nvinfo : EIATTR_FRAME_SIZE
	.align		4
.L_7:
        /*0030*/ 	.byte	0x04, 0x11
        /*0032*/ 	.short	(.L_9 - .L_8)
	.align		4
.L_8:
        /*0034*/ 	.word	index@(_Z22kernel_barrett_chain16ILj268369921EEvPjS0_S0_i)
        /*0038*/ 	.word	0x00000000


	//----- nvinfo : EIATTR_REGCOUNT
	.align		4
.L_9:
        /*003c*/ 	.byte	0x04, 0x2f
        /*003e*/ 	.short	(.L_11 - .L_10)
	.align		4
.L_10:
        /*0040*/ 	.word	index@(_Z20kernel_shoup_chain16ILj268369921EEvPjS0_S0_S0_i)
        /*0044*/ 	.word	0x0000000e


	//----- nvinfo : EIATTR_FRAME_SIZE
	.align		4
.L_11:
        /*0048*/ 	.byte	0x04, 0x11
        /*004a*/ 	.short	(.L_13 - .L_12)
	.align		4
.L_12:
        /*004c*/ 	.word	index@(_Z20kernel_shoup_chain16ILj268369921EEvPjS0_S0_S0_i)
        /*0050*/ 	.word	0x00000000


	//----- nvinfo : EIATTR_REGCOUNT
	.align		4
.L_13:
        /*0054*/ 	.byte	0x04, 0x2f
        /*0056*/ 	.short	(.L_15 - .L_14)
	.align		4
.L_14:
        /*0058*/ 	.word	index@(_Z19kernel_mont_chain16ILj268369921ELj268369919EEvPjS0_S0_i)
        /*005c*/ 	.word	0x0000000c


	//----- nvinfo : EIATTR_FRAME_SIZE
	.align		4
.L_15:
        /*0060*/ 	.byte	0x04, 0x11
        /*0062*/ 	.short	(.L_17 - .L_16)
	.align		4
.L_16:
        /*0064*/ 	.word	index@(_Z19kernel_mont_chain16ILj268369921ELj268369919EEvPjS0_S0_i)
        /*0068*/ 	.word	0x00000000


	//----- nvinfo : EIATTR_REGCOUNT
	.align		4
.L_17:
        /*006c*/ 	.byte	0x04, 0x2f
        /*006e*/ 	.short	(.L_19 - .L_18)
	.align		4
.L_18:
        /*0070*/ 	.word	index@(_Z22kernel_barrett_chain16ILj65521EEvPjS0_S0_i)
        /*0074*/ 	.word	0x00000010


	//----- nvinfo : EIATTR_FRAME_SIZE
	.align		4
.L_19:
        /*0078*/ 	.byte	0x04, 0x11
        /*007a*/ 	.short	(.L_21 - .L_20)
	.align		4
.L_20:
        /*007c*/ 	.word	index@(_Z22kernel_barrett_chain16ILj65521EEvPjS0_S0_i)
        /*0080*/ 	.word	0x00000000


	//----- nvinfo : EIATTR_REGCOUNT
	.align		4
.L_21:
        /*0084*/ 	.byte	0x04, 0x2f
        /*0086*/ 	.short	(.L_23 - .L_22)
	.align		4
.L_22:
        /*0088*/ 	.word	index@(_Z20kernel_shoup_chain16ILj65521EEvPjS0_S0_S0_i)
        /*008c*/ 	.word	0x0000000e


	//----- nvinfo : EIATTR_FRAME_SIZE
	.align		4
.L_23:
        /*0090*/ 	.byte	0x04, 0x11
        /*0092*/ 	.short	(.L_25 - .L_24)
	.align		4
.L_24:
        /*0094*/ 	.word	index@(_Z20kernel_shoup_chain16ILj65521EEvPjS0_S0_S0_i)
        /*0098*/ 	.word	0x00000000


	//----- nvinfo : EIATTR_REGCOUNT
	.align		4
.L_25:
        /*009c*/ 	.byte	0x04, 0x2f
        /*009e*/ 	.short	(.L_27 - .L_26)
	.align		4
.L_26:
        /*00a0*/ 	.word	index@(_Z19kernel_mont_chain16ILj65521ELj839905007EEvPjS0_S0_i)
        /*00a4*/ 	.word	0x0000000c


	//----- nvinfo : EIATTR_FRAME_SIZE
	.align		4
.L_27:
        /*00a8*/ 	.byte	0x04, 0x11
        /*00aa*/ 	.short	(.L_29 - .L_28)
	.align		4
.L_28:
        /*00ac*/ 	.word	index@(_Z19kernel_mont_chain16ILj65521ELj839905007EEvPjS0_S0_i)
        /*00b0*/ 	.word	0x00000000


	//----- nvinfo : EIATTR_REGCOUNT
	.align		4
.L_29:
        /*00b4*/ 	.byte	0x04, 0x2f
        /*00b6*/ 	.short	(.L_31 - .L_30)
	.align		4
.L_30:
        /*00b8*/ 	.word	index@(_Z22kernel_barrett_chain16ILj1048573EEvPjS0_S0_i)
        /*00bc*/ 	.word	0x00000010


	//----- nvinfo : EIATTR_FRAME_SIZE
	.align		4
.L_31:
        /*00c0*/ 	.byte	0x04, 0x11
        /*00c2*/ 	.short	(.L_33 - .L_32)
	.align		4
.L_32:
        /*00c4*/ 	.word	index@(_Z22kernel_barrett_chain16ILj1048573EEvPjS0_S0_i)
        /*00c8*/ 	.word	0x00000000


	//----- nvinfo : EIATTR_REGCOUNT
	.align		4
.L_33:
        /*00cc*/ 	.byte	0x04, 0x2f
        /*00ce*/ 	.short	(.L_35 - .L_34)
	.align		4
.L_34:
        /*00d0*/ 	.word	index@(_Z20kernel_shoup_chain16ILj1048573EEvPjS0_S0_S0_i)
        /*00d4*/ 	.word	0x0000000e


	//----- nvinfo : EIATTR_FRAME_SIZE
	.align		4
.L_35:
        /*00d8*/ 	.byte	0x04, 0x11
        /*00da*/ 	.short	(.L_37 - .L_36)
	.align		4
.L_36:
        /*00dc*/ 	.word	index@(_Z20kernel_shoup_chain16ILj1048573EEvPjS0_S0_S0_i)
        /*00e0*/ 	.word	0x00000000


	//----- nvinfo : EIATTR_REGCOUNT
	.align		4
.L_37:
        /*00e4*/ 	.byte	0x04, 0x2f
        /*00e6*/ 	.short	(.L_39 - .L_38)
	.align		4
.L_38:
        /*00e8*/ 	.word	index@(_Z19kernel_mont_chain16ILj1048573ELj2386209451EEvPjS0_S0_i)
        /*00ec*/ 	.word	0x0000000c


	//----- nvinfo : EIATTR_FRAME_SIZE
	.align		4
.L_39:
        /*00f0*/ 	.byte	0x04, 0x11
        /*00f2*/ 	.short	(.L_41 - .L_40)
	.align		4
.L_40:
        /*00f4*/ 	.word	index@(_Z19kernel_mont_chain16ILj1048573ELj2386209451EEvPjS0_S0_i)
        /*00f8*/ 	.word	0x00000000


	//----- nvinfo : EIATTR_REGCOUNT
	.align		4
.L_41:
        /*00fc*/ 	.byte	0x04, 0x2f
        /*00fe*/ 	.short	(.L_43 - .L_42)
	.align		4
.L_42:
        /*0100*/ 	.word	index@(_Z22kernel_barrett_chain16ILj16769023EEvPjS0_S0_i)
        /*0104*/ 	.word	0x00000010


	//----- nvinfo : EIATTR_FRAME_SIZE
	.align		4
.L_43:
        /*0108*/ 	.byte	0x04, 0x11
        /*010a*/ 	.short	(.L_45 - .L_44)
	.align		4
.L_44:
        /*010c*/ 	.word	index@(_Z22kernel_barrett_chain16ILj16769023EEvPjS0_S0_i)
        /*0110*/ 	.word	0x00000000


	//----- nvinfo : EIATTR_REGCOUNT
	.align		4
.L_45:
        /*0114*/ 	.byte	0x04, 0x2f
        /*0116*/ 	.short	(.L_47 - .L_46)
	.align		4
.L_46:
        /*0118*/ 	.word	index@(_Z20kernel_shoup_chain16ILj16769023EEvPjS0_S0_S0_i)
        /*011c*/ 	.word	0x0000000e


	//----- nvinfo : EIATTR_FRAME_SIZE
	.align		4
.L_47:
        /*0120*/ 	.byte	0x04, 0x11
        /*0122*/ 	.short	(.L_49 - .L_48)
	.align		4
.L_48:
        /*0124*/ 	.word	index@(_Z20kernel_shoup_chain16ILj16769023EEvPjS0_S0_S0_i)
        /*0128*/ 	.word	0x00000000


	//----- nvinfo : EIATTR_REGCOUNT
	.align		4
.L_49:
        /*012c*/ 	.byte	0x04, 0x2f
        /*012e*/ 	.short	(.L_51 - .L_50)
	.align		4
.L_50:
        /*0130*/ 	.word	index@(_Z19kernel_mont_chain16ILj16769023ELj83877889EEvPjS0_S0_i)
        /*0134*/ 	.word	0x0000000c


	//----- nvinfo : EIATTR_FRAME_SIZE
	.align		4
.L_51:
        /*0138*/ 	.byte	0x04, 0x11
        /*013a*/ 	.short	(.L_53 - .L_52)
	.align		4
.L_52:
        /*013c*/ 	.word	index@(_Z19kernel_mont_chain16ILj16769023ELj83877889EEvPjS0_S0_i)
        /*0140*/ 	.word	0x00000000


	//----- nvinfo : EIATTR_MIN_STACK_SIZE
	.align		4
.L_53:
        /*0144*/ 	.byte	0x04, 0x12
        /*0146*/ 	.short	(.L_55 - .L_54)
	.align		4
.L_54:
        /*0148*/ 	.word	index@(_Z19kernel_mont_chain16ILj16769023ELj83877889EEvPjS0_S0_i)
        /*014c*/ 	.word	0x00000000


	//----- nvinfo : EIATTR_MIN_STACK_SIZE
	.align		4
.L_55:
        /*0150*/ 	.byte	0x04, 0x12
        /*0152*/ 	.short	(.L_57 - .L_56)
	.align		4
.L_56:
        /*0154*/ 	.word	index@(_Z20kernel_shoup_chain16ILj16769023EEvPjS0_S0_S0_i)
        /*0158*/ 	.word	0x00000000


	//----- nvinfo : EIATTR_MIN_STACK_SIZE
	.align		4
.L_57:
        /*015c*/ 	.byte	0x04, 0x12
        /*015e*/ 	.short	(.L_59 - .L_58)
	.align		4
.L_58:
        /*0160*/ 	.word	index@(_Z22kernel_barrett_chain16ILj16769023EEvPjS0_S0_i)
        /*0164*/ 	.word	0x00000000


	//----- nvinfo : EIATTR_MIN_STACK_SIZE
	.align		4
.L_59:
        /*0168*/ 	.byte	0x04, 0x12
        /*016a*/ 	.short	(.L_61 - .L_60)
	.align		4
.L_60:
        /*016c*/ 	.word	index@(_Z19kernel_mont_chain16ILj1048573ELj2386209451EEvPjS0_S0_i)
        /*0170*/ 	.word	0x00000000


	//----- nvinfo : EIATTR_MIN_STACK_SIZE
	.align		4
.L_61:
        /*0174*/ 	.byte	0x04, 0x12
        /*0176*/ 	.short	(.L_63 - .L_62)
	.align		4
.L_62:
        /*0178*/ 	.word	index@(_Z20kernel_shoup_chain16ILj1048573EEvPjS0_S0_S0_i)
        /*017c*/ 	.word	0x00000000


	//----- nvinfo : EIATTR_MIN_STACK_SIZE
	.align		4
.L_63:
        /*0180*/ 	.byte	0x04, 0x12
        /*0182*/ 	.short	(.L_65 - .L_64)
	.align		4
.L_64:
        /*0184*/ 	.word	index@(_Z22kernel_barrett_chain16ILj1048573EEvPjS0_S0_i)
        /*0188*/ 	.word	0x00000000


	//----- nvinfo : EIATTR_MIN_STACK_SIZE
	.align		4
.L_65:
        /*018c*/ 	.byte	0x04, 0x12
        /*018e*/ 	.short	(.L_67 - .L_66)
	.align		4
.L_66:
        /*0190*/ 	.word	index@(_Z19kernel_mont_chain16ILj65521ELj839905007EEvPjS0_S0_i)
        /*0194*/ 	.word	0x00000000


	//----- nvinfo : EIATTR_MIN_STACK_SIZE
	.align		4
.L_67:
        /*0198*/ 	.byte	0x04, 0x12
        /*019a*/ 	.short	(.L_69 - .L_68)
	.align		4
.L_68:
        /*019c*/ 	.word	index@(_Z20kernel_shoup_chain16ILj65521EEvPjS0_S0_S0_i)
        /*01a0*/ 	.word	0x00000000


	//----- nvinfo : EIATTR_MIN_STACK_SIZE
	.align		4
.L_69:
        /*01a4*/ 	.byte	0x04, 0x12
        /*01a6*/ 	.short	(.L_71 - .L_70)
	.align		4
.L_70:
        /*01a8*/ 	.word	index@(_Z22kernel_barrett_chain16ILj65521EEvPjS0_S0_i)
        /*01ac*/ 	.word	0x00000000


	//----- nvinfo : EIATTR_MIN_STACK_SIZE
	.align		4
.L_71:
        /*01b0*/ 	.byte	0x04, 0x12
        /*01b2*/ 	.short	(.L_73 - .L_72)
	.align		4
.L_72:
        /*01b4*/ 	.word	index@(_Z19kernel_mont_chain16ILj268369921ELj268369919EEvPjS0_S0_i)
        /*01b8*/ 	.word	0x00000000


	//----- nvinfo : EIATTR_MIN_STACK_SIZE
	.align		4
.L_73:
        /*01bc*/ 	.byte	0x04, 0x12
        /*01be*/ 	.short	(.L_75 - .L_74)
	.align		4
.L_74:
        /*01c0*/ 	.word	index@(_Z20kernel_shoup_chain16ILj268369921EEvPjS0_S0_S0_i)
        /*01c4*/ 	.word	0x00000000


	//----- nvinfo : EIATTR_MIN_STACK_SIZE
	.align		4
.L_75:
        /*01c8*/ 	.byte	0x04, 0x12
        /*01ca*/ 	.short	(.L_77 - .L_76)
	.align		4
.L_76:
        /*01cc*/ 	.word	index@(_Z22kernel_barrett_chain16ILj268369921EEvPjS0_S0_i)
        /*01d0*/ 	.word	0x00000000


	//----- nvinfo : EIATTR_MIN_STACK_SIZE
	.align		4
.L_77:
        /*01d4*/ 	.byte	0x04, 0x12
        /*01d6*/ 	.short	(.L_79 - .L_78)
	.align		4
.L_78:
        /*01d8*/ 	.word	index@(_Z22kernel_dynamic_chain16PjS_S_ij)
        /*01dc*/ 	.word	0x00000000
.L_79:


//--------------------- .nv.compat                --------------------------
	.section	.nv.compat,"",@"SHT_CUDA_COMPAT_INFO"
	.align	4
        /*0000*/ 	.byte	0x02, 0x09, 0x00, 0x00, 0x02, 0x02, 0x01, 0x00, 0x02, 0x05, 0x05, 0x00, 0x03, 0x07, 0x01, 0x01
        /*0010*/ 	.byte	0x02, 0x03, 0x00, 0x00, 0x02, 0x06, 0x01, 0x00, 0x04, 0x0b, 0x08, 0x00, 0x09, 0x00, 0x00, 0x00
        /*0020*/ 	.byte	0x00, 0x00, 0x00, 0x00


//--------------------- .nv.info._Z19kernel_mont_chain16ILj16769023ELj83877889EEvPjS0_S0_i --------------------------
	.section	.nv.info._Z19kernel_mont_chain16ILj16769023ELj83877889EEvPjS0_S0_i,"",@"SHT_CUDA_INFO"
	.sectionflags	@""
	.align	4


	//----- nvinfo : EIATTR_CUDA_API_VERSION
	.align		4
        /*0000*/ 	.byte	0x04, 0x37
        /*0002*/ 	.short	(.L_81 - .L_80)
.L_80:
        /*0004*/ 	.word	0x00000082


	//----- nvinfo : EIATTR_KPARAM_INFO
	.align		4
.L_81:
        /*0008*/ 	.byte	0x04, 0x17
        /*000a*/ 	.short	(.L_83 - .L_82)
.L_82:
        /*000c*/ 	.word	0x00000000
        /*0010*/ 	.short	0x0003
        /*0012*/ 	.short	0x0018
        /*0014*/ 	.byte	0x00, 0xf0, 0x11, 0x00


	//----- nvinfo : EIATTR_KPARAM_INFO
	.align		4
.L_83:
        /*0018*/ 	.byte	0x04, 0x17
        /*001a*/ 	.short	(.L_85 - .L_84)
.L_84:
        /*001c*/ 	.word	0x00000000
        /*0020*/ 	.short	0x0002
        /*0022*/ 	.short	0x0010
        /*0024*/ 	.byte	0x00, 0xf5, 0x21, 0x00


	//----- nvinfo : EIATTR_KPARAM_INFO
	.align		4
.L_85:
        /*0028*/ 	.byte	0x04, 0x17
        /*002a*/ 	.short	(.L_87 - .L_86)
.L_86:
        /*002c*/ 	.word	0x00000000
        /*0030*/ 	.short	0x0001
        /*0032*/ 	.short	0x0008
        /*0034*/ 	.byte	0x00, 0xf5, 0x21, 0x00


	//----- nvinfo : EIATTR_KPARAM_INFO
	.align		4
.L_87:
        /*0038*/ 	.byte	0x04, 0x17
        /*003a*/ 	.short	(.L_89 - .L_88)
.L_88:
        /*003c*/ 	.word	0x00000000
        /*0040*/ 	.short	0x0000
        /*0042*/ 	.short	0x0000
        /*0044*/ 	.byte	0x00, 0xf5, 0x21, 0x00


	//----- nvinfo : EIATTR_SPARSE_MMA_MASK
	.align		4
.L_89:
        /*0048*/ 	.byte	0x03, 0x50
        /*004a*/ 	.short	0x0000


	//----- nvinfo : EIATTR_MAXREG_COUNT
	.align		4
        /*004c*/ 	.byte	0x03, 0x1b
        /*004e*/ 	.short	0x00ff


	//----- nvinfo : EIATTR_MERCURY_ISA_VERSION
	.align		4
        /*0050*/ 	.byte	0x03, 0x5f
        /*0052*/ 	.short	0x0101


	//----- nvinfo : EIATTR_VRC_CTA_INIT_COUNT
	.align		4
        /*0054*/ 	.byte	0x02, 0x4a
	.zero		1
	.zero		1


	//----- nvinfo : EIATTR_EXIT_INSTR_OFFSETS
	.align		4
        /*0058*/ 	.byte	0x04, 0x1c
        /*005a*/ 	.short	(.L_91 - .L_90)


	//   ....[0]....
.L_90:
        /*005c*/ 	.word	0x00000070


	//   ....[1]....
        /*0060*/ 	.word	0x00000920


	//----- nvinfo : EIATTR_CBANK_PARAM_SIZE
	.align		4
.L_91:
        /*0064*/ 	.byte	0x03, 0x19
        /*0066*/ 	.short	0x001c


	//----- nvinfo : EIATTR_PARAM_CBANK
	.align		4
        /*0068*/ 	.byte	0x04, 0x0a
        /*006a*/ 	.short	(.L_93 - .L_92)
	.align		4
.L_92:
        /*006c*/ 	.word	index@(.nv.constant0._Z19kernel_mont_chain16ILj16769023ELj83877889EEvPjS0_S0_i)
        /*0070*/ 	.short	0x0380
        /*0072*/ 	.short	0x001c


	//----- nvinfo : EIATTR_SW_WAR
	.align		4
.L_93:
        /*0074*/ 	.byte	0x04, 0x36
        /*0076*/ 	.short	(.L_95 - .L_94)
.L_94:
        /*0078*/ 	.word	0x00000008
.L_95:


//--------------------- .nv.info._Z20kernel_shoup_chain16ILj16769023EEvPjS0_S0_S0_i --------------------------
	.section	.nv.info._Z20kernel_shoup_chain16ILj16769023EEvPjS0_S0_S0_i,"",@"SHT_CUDA_INFO"
	.sectionflags	@""
	.align	4


	//----- nvinfo : EIATTR_CUDA_API_VERSION
	.align		4
        /*0000*/ 	.byte	0x04, 0x37
        /*0002*/ 	.short	(.L_97 - .L_96)
.L_96:
        /*0004*/ 	.word	0x00000082


	//----- nvinfo : EIATTR_KPARAM_INFO
	.align		4
.L_97:
        /*0008*/ 	.byte	0x04, 0x17
        /*000a*/ 	.short	(.L_99 - .L_98)
.L_98:
        /*000c*/ 	.word	0x00000000
        /*0010*/ 	.short	0x0004
        /*0012*/ 	.short	0x0020
        /*0014*/ 	.byte	0x00, 0xf0, 0x11, 0x00


	//----- nvinfo : EIATTR_KPARAM_INFO
	.align		4
.L_99:
        /*0018*/ 	.byte	0x04, 0x17
        /*001a*/ 	.short	(.L_101 - .L_100)
.L_100:
        /*001c*/ 	.word	0x00000000
        /*0020*/ 	.short	0x0003
        /*0022*/ 	.short	0x0018
        /*0024*/ 	.byte	0x00, 0xf5, 0x21, 0x00


	//----- nvinfo : EIATTR_KPARAM_INFO
	.align		4
.L_101:
        /*0028*/ 	.byte	0x04, 0x17
        /*002a*/ 	.short	(.L_103 - .L_102)
.L_102:
        /*002c*/ 	.word	0x00000000
        /*0030*/ 	.short	0x0002
        /*0032*/ 	.short	0x0010
        /*0034*/ 	.byte	0x00, 0xf5, 0x21, 0x00


	//----- nvinfo : EIATTR_KPARAM_INFO
	.align		4
.L_103:
        /*0038*/ 	.byte	0x04, 0x17
        /*003a*/ 	.short	(.L_105 - .L_104)
.L_104:
        /*003c*/ 	.word	0x00000000
        /*0040*/ 	.short	0x0001
        /*0042*/ 	.short	0x0008
        /*0044*/ 	.byte	0x00, 0xf5, 0x21, 0x00


	//----- nvinfo : EIATTR_KPARAM_INFO
	.align		4
.L_105:
        /*0048*/ 	.byte	0x04, 0x17
        /*004a*/ 	.short	(.L_107 - .L_106)
.L_106:
        /*004c*/ 	.word	0x00000000
        /*0050*/ 	.short	0x0000
        /*0052*/ 	.short	0x0000
        /*0054*/ 	.byte	0x00, 0xf5, 0x21, 0x00


	//----- nvinfo : EIATTR_SPARSE_MMA_MASK
	.align		4
.L_107:
        /*0058*/ 	.byte	0x03, 0x50
        /*005a*/ 	.short	0x0000


	//----- nvinfo : EIATTR_MAXREG_COUNT
	.align		4
        /*005c*/ 	.byte	0x03, 0x1b
        /*005e*/ 	.short	0x00ff


	//----- nvinfo : EIATTR_MERCURY_ISA_VERSION
	.align		4
        /*0060*/ 	.byte	0x03, 0x5f
        /*0062*/ 	.short	0x0101


	//----- nvinfo : EIATTR_VRC_CTA_INIT_COUNT
	.align		4
        /*0064*/ 	.byte	0x02, 0x4a
	.zero		1
	.zero		1


	//----- nvinfo : EIATTR_EXIT_INSTR_OFFSETS
	.align		4
        /*0068*/ 	.byte	0x04, 0x1c
        /*006a*/ 	.short	(.L_109 - .L_108)


	//   ....[0]....
.L_108:
        /*006c*/ 	.word	0x00000070


	//   ....[1]....
        /*0070*/ 	.word	0x00000650


	//----- nvinfo : EIATTR_CBANK_PARAM_SIZE
	.align		4
.L_109:
        /*0074*/ 	.byte	0x03, 0x19
        /*0076*/ 	.short	0x0024


	//----- nvinfo : EIATTR_PARAM_CBANK
	.align		4
        /*0078*/ 	.byte	0x04, 0x0a
        /*007a*/ 	.short	(.L_111 - .L_110)
	.align		4
.L_110:
        /*007c*/ 	.word	index@(.nv.constant0._Z20kernel_shoup_chain16ILj16769023EEvPjS0_S0_S0_i)
        /*0080*/ 	.short	0x0380
        /*0082*/ 	.short	0x0024


	//----- nvinfo : EIATTR_SW_WAR
	.align		4
.L_111:
        /*0084*/ 	.byte	0x04, 0x36
        /*0086*/ 	.short	(.L_113 - .L_112)
.L_112:
        /*0088*/ 	.word	0x00000008
.L_113:


//--------------------- .nv.info._Z22kernel_barrett_chain16ILj16769023EEvPjS0_S0_i --------------------------
	.section	.nv.info._Z22kernel_barrett_chain16ILj16769023EEvPjS0_S0_i,"",@"SHT_CUDA_INFO"
	.sectionflags	@""
	.align	4


	//----- nvinfo : EIATTR_CUDA_API_VERSION
	.align		4
        /*0000*/ 	.byte	0x04, 0x37
        /*0002*/ 	.short	(.L_115 - .L_114)
.L_114:
        /*0004*/ 	.word	0x00000082


	//----- nvinfo : EIATTR_KPARAM_INFO
	.align		4
.L_115:
        /*0008*/ 	.byte	0x04, 0x17
        /*000a*/ 	.short	(.L_117 - .L_116)
.L_116:
        /*000c*/ 	.word	0x00000000
        /*0010*/ 	.short	0x0003
        /*0012*/ 	.short	0x0018
        /*0014*/ 	.byte	0x00, 0xf0, 0x11, 0x00


	//----- nvinfo : EIATTR_KPARAM_INFO
	.align		4
.L_117:
        /*0018*/ 	.byte	0x04, 0x17
        /*001a*/ 	.short	(.L_119 - .L_118)
.L_118:
        /*001c*/ 	.word	0x00000000
        /*0020*/ 	.short	0x0002
        /*0022*/ 	.short	0x0010
        /*0024*/ 	.byte	0x00, 0xf5, 0x21, 0x00


	//----- nvinfo : EIATTR_KPARAM_INFO
	.align		4
.L_119:
        /*0028*/ 	.byte	0x04, 0x17
        /*002a*/ 	.short	(.L_121 - .L_120)
.L_120:
        /*002c*/ 	.word	0x00000000
        /*0030*/ 	.short	0x0001
        /*0032*/ 	.short	0x0008
        /*0034*/ 	.byte	0x00, 0xf5, 0x21, 0x00


	//----- nvinfo : EIATTR_KPARAM_INFO
	.align		4
.L_121:
        /*0038*/ 	.byte	0x04, 0x17
        /*003a*/ 	.short	(.L_123 - .L_122)
.L_122:
        /*003c*/ 	.word	0x00000000
        /*0040*/ 	.short	0x0000
        /*0042*/ 	.short	0x0000
        /*0044*/ 	.byte	0x00, 0xf5, 0x21, 0x00


	//----- nvinfo : EIATTR_SPARSE_MMA_MASK
	.align		4
.L_123:
        /*0048*/ 	.byte	0x03, 0x50
        /*004a*/ 	.short	0x0000


	//----- nvinfo : EIATTR_MAXREG_COUNT
	.align		4
        /*004c*/ 	.byte	0x03, 0x1b
        /*004e*/ 	.short	0x00ff


	//----- nvinfo : EIATTR_MERCURY_ISA_VERSION
	.align		4
        /*0050*/ 	.byte	0x03, 0x5f
        /*0052*/ 	.short	0x0101


	//----- nvinfo : EIATTR_VRC_CTA_INIT_COUNT
	.align		4
        /*0054*/ 	.byte	0x02, 0x4a
	.zero		1
	.zero		1


	//----- nvinfo : EIATTR_EXIT_INSTR_OFFSETS
	.align		4
        /*0058*/ 	.byte	0x04, 0x1c
        /*005a*/ 	.short	(.L_125 - .L_124)


	//   ....[0]....
.L_124:
        /*005c*/ 	.word	0x00000070


	//   ....[1]....
        /*0060*/ 	.word	0x00001030


	//----- nvinfo : EIATTR_CBANK_PARAM_SIZE
	.align		4
.L_125:
        /*0064*/ 	.byte	0x03, 0x19
        /*0066*/ 	.short	0x001c


	//----- nvinfo : EIATTR_PARAM_CBANK
	.align		4
        /*0068*/ 	.byte	0x04, 0x0a
        /*006a*/ 	.short	(.L_127 - .L_126)
	.align		4
.L_126:
        /*006c*/ 	.word	index@(.nv.constant0._Z22kernel_barrett_chain16ILj16769023EEvPjS0_S0_i)
        /*0070*/ 	.short	0x0380
        /*0072*/ 	.short	0x001c


	//----- nvinfo : EIATTR_SW_WAR
	.align		4
.L_127:
        /*0074*/ 	.byte	0x04, 0x36
        /*0076*/ 	.short	(.L_129 - .L_128)
.L_128:
        /*0078*/ 	.word	0x00000008
.L_129:


//--------------------- .nv.info._Z19kernel_mont_chain16ILj1048573ELj2386209451EEvPjS0_S0_i --------------------------
	.section	.nv.info._Z19kernel_mont_chain16ILj1048573ELj2386209451EEvPjS0_S0_i,"",@"SHT_CUDA_INFO"
	.sectionflags	@""
	.align	4


	//----- nvinfo : EIATTR_CUDA_API_VERSION
	.align		4
        /*0000*/ 	.byte	0x04, 0x37
        /*0002*/ 	.short	(.L_131 - .L_130)
.L_130:
        /*0004*/ 	.word	0x00000082


	//----- nvinfo : EIATTR_KPARAM_INFO
	.align		4
.L_131:
        /*0008*/ 	.byte	0x04, 0x17
        /*000a*/ 	.short	(.L_133 - .L_132)
.L_132:
        /*000c*/ 	.word	0x00000000
        /*0010*/ 	.short	0x0003
        /*0012*/ 	.short	0x0018
        /*0014*/ 	.byte	0x00, 0xf0, 0x11, 0x00


	//----- nvinfo : EIATTR_KPARAM_INFO
	.align		4
.L_133:
        /*0018*/ 	.byte	0x04, 0x17
        /*001a*/ 	.short	(.L_135 - .L_134)
.L_134:
        /*001c*/ 	.word	0x00000000
        /*0020*/ 	.short	0x0002
        /*0022*/ 	.short	0x0010
        /*0024*/ 	.byte	0x00, 0xf5, 0x21, 0x00


	//----- nvinfo : EIATTR_KPARAM_INFO
	.align		4
.L_135:
        /*0028*/ 	.byte	0x04, 0x17
        /*002a*/ 	.short	(.L_137 - .L_136)
.L_136:
        /*002c*/ 	.word	0x00000000
        /*0030*/ 	.short	0x0001
        /*0032*/ 	.short	0x0008
        /*0034*/ 	.byte	0x00, 0xf5, 0x21, 0x00


	//----- nvinfo : EIATTR_KPARAM_INFO
	.align		4
.L_137:
        /*0038*/ 	.byte	0x04, 0x17
        /*003a*/ 	.short	(.L_139 - .L_138)
.L_138:
        /*003c*/ 	.word	0x00000000
        /*0040*/ 	.short	0x0000
        /*0042*/ 	.short	0x0000
        /*0044*/ 	.byte	0x00, 0xf5, 0x21, 0x00


	//----- nvinfo : EIATTR_SPARSE_MMA_MASK
	.align		4
.L_139:
        /*0048*/ 	.byte	0x03, 0x50
        /*004a*/ 	.short	0x0000


	//----- nvinfo : EIATTR_MAXREG_COUNT
	.align		4
        /*004c*/ 	.byte	0x03, 0x1b
        /*004e*/ 	.short	0x00ff


	//----- nvinfo : EIATTR_MERCURY_ISA_VERSION
	.align		4
        /*0050*/ 	.byte	0x03, 0x5f
        /*0052*/ 	.short	0x0101


	//----- nvinfo : EIATTR_VRC_CTA_INIT_COUNT
	.align		4
        /*0054*/ 	.byte	0x02, 0x4a
	.zero		1
	.zero		1


	//----- nvinfo : EIATTR_EXIT_INSTR_OFFSETS
	.align		4
        /*0058*/ 	.byte	0x04, 0x1c
        /*005a*/ 	.short	(.L_141 - .L_140)


	//   ....[0]....
.L_140:
        /*005c*/ 	.word	0x00000070


	//   ....[1]....
        /*0060*/ 	.word	0x00000920


	//----- nvinfo : EIATTR_CBANK_PARAM_SIZE
	.align		4
.L_141:
        /*0064*/ 	.byte	0x03, 0x19
        /*0066*/ 	.short	0x001c


	//----- nvinfo : EIATTR_PARAM_CBANK
	.align		4
        /*0068*/ 	.byte	0x04, 0x0a
        /*006a*/ 	.short	(.L_143 - .L_142)
	.align		4
.L_142:
        /*006c*/ 	.word	index@(.nv.constant0._Z19kernel_mont_chain16ILj1048573ELj2386209451EEvPjS0_S0_i)
        /*0070*/ 	.short	0x0380
        /*0072*/ 	.short	0x001c


	//----- nvinfo : EIATTR_SW_WAR
	.align		4
.L_143:
        /*0074*/ 	.byte	0x04, 0x36
        /*0076*/ 	.short	(.L_145 - .L_144)
.L_144:
        /*0078*/ 	.word	0x00000008
.L_145:


//--------------------- .nv.info._Z20kernel_shoup_chain16ILj1048573EEvPjS0_S0_S0_i --------------------------
	.section	.nv.info._Z20kernel_shoup_chain16ILj1048573EEvPjS0_S0_S0_i,"",@"SHT_CUDA_INFO"
	.sectionflags	@""
	.align	4


	//----- nvinfo : EIATTR_CUDA_API_VERSION
	.align		4
        /*0000*/ 	.byte	0x04, 0x37
        /*0002*/ 	.short	(.L_147 - .L_146)
.L_146:
        /*0004*/ 	.word	0x00000082


	//----- nvinfo : EIATTR_KPARAM_INFO
	.align		4
.L_147:
        /*0008*/ 	.byte	0x04, 0x17
        /*000a*/ 	.short	(.L_149 - .L_148)
.L_148:
        /*000c*/ 	.word	0x00000000
        /*0010*/ 	.short	0x0004
        /*0012*/ 	.short	0x0020
        /*0014*/ 	.byte	0x00, 0xf0, 0x11, 0x00


	//----- nvinfo : EIATTR_KPARAM_INFO
	.align		4
.L_149:
        /*0018*/ 	.byte	0x04, 0x17
        /*001a*/ 	.short	(.L_151 - .L_150)
.L_150:
        /*001c*/ 	.word	0x00000000
        /*0020*/ 	.short	0x0003
        /*0022*/ 	.short	0x0018
        /*0024*/ 	.byte	0x00, 0xf5, 0x21, 0x00


	//----- nvinfo : EIATTR_KPARAM_INFO
	.align		4
.L_151:
        /*0028*/ 	.byte	0x04, 0x17
        /*002a*/ 	.short	(.L_153 - .L_152)
.L_152:
        /*002c*/ 	.word	0x00000000
        /*0030*/ 	.short	0x0002
        /*0032*/ 	.short	0x0010
        /*0034*/ 	.byte	0x00, 0xf5, 0x21, 0x00


	//----- nvinfo : EIATTR_KPARAM_INFO
	.align		4
.L_153:
        /*0038*/ 	.byte	0x04, 0x17
        /*003a*/ 	.short	(.L_155 - .L_154)
.L_154:
        /*003c*/ 	.word	0x00000000
        /*0040*/ 	.short	0x0001
        /*0042*/ 	.short	0x0008
        /*0044*/ 	.byte	0x00, 0xf5, 0x21, 0x00


	//----- nvinfo : EIATTR_KPARAM_INFO
	.align		4
.L_155:
        /*0048*/ 	.byte	0x04, 0x17
        /*004a*/ 	.short	(.L_157 - .L_156)
.L_156:
        /*004c*/ 	.word	0x00000000
        /*0050*/ 	.short	0x0000
        /*0052*/ 	.short	0x0000
        /*0054*/ 	.byte	0x00, 0xf5, 0x21, 0x00


	//----- nvinfo : EIATTR_SPARSE_MMA_MASK
	.align		4
.L_157:
        /*0058*/ 	.byte	0x03, 0x50
        /*005a*/ 	.short	0x0000


	//----- nvinfo : EIATTR_MAXREG_COUNT
	.align		4
        /*005c*/ 	.byte	0x03, 0x1b
        /*005e*/ 	.short	0x00ff


	//----- nvinfo : EIATTR_MERCURY_ISA_VERSION
	.align		4
        /*0060*/ 	.byte	0x03, 0x5f
        /*0062*/ 	.short	0x0101


	//----- nvinfo : EIATTR_VRC_CTA_INIT_COUNT
	.align		4
        /*0064*/ 	.byte	0x02, 0x4a
	.zero		1
	.zero		1


	//----- nvinfo : EIATTR_EXIT_INSTR_OFFSETS
	.align		4
        /*0068*/ 	.byte	0x04, 0x1c
        /*006a*/ 	.short	(.L_159 - .L_158)


	//   ....[0]....
.L_158:
        /*006c*/ 	.word	0x00000070


	//   ....[1]....
        /*0070*/ 	.word	0x00000650


	//----- nvinfo : EIATTR_CBANK_PARAM_SIZE
	.align		4
.L_159:
        /*0074*/ 	.byte	0x03, 0x19
        /*0076*/ 	.short	0x0024


	//----- nvinfo : EIATTR_PARAM_CBANK
	.align		4
        /*0078*/ 	.byte	0x04, 0x0a
        /*007a*/ 	.short	(.L_161 - .L_160)
	.align		4
.L_160:
        /*007c*/ 	.word	index@(.nv.constant0._Z20kernel_shoup_chain16ILj1048573EEvPjS0_S0_S0_i)
        /*0080*/ 	.short	0x0380
        /*0082*/ 	.short	0x0024


	//----- nvinfo : EIATTR_SW_WAR
	.align		4
.L_161:
        /*0084*/ 	.byte	0x04, 0x36
        /*0086*/ 	.short	(.L_163 - .L_162)
.L_162:
        /*0088*/ 	.word	0x00000008
.L_163:


//--------------------- .nv.info._Z22kernel_barrett_chain16ILj1048573EEvPjS0_S0_i --------------------------
	.section	.nv.info._Z22kernel_barrett_chain16ILj1048573EEvPjS0_S0_i,"",@"SHT_CUDA_INFO"
	.sectionflags	@""
	.align	4


	//----- nvinfo : EIATTR_CUDA_API_VERSION
	.align		4
        /*0000*/ 	.byte	0x04, 0x37
        /*0002*/ 	.short	(.L_165 - .L_164)
.L_164:
        /*0004*/ 	.word	0x00000082


	//----- nvinfo : EIATTR_KPARAM_INFO
	.align		4
.L_165:
        /*0008*/ 	.byte	0x04, 0x17
        /*000a*/ 	.short	(.L_167 - .L_166)
.L_166:
        /*000c*/ 	.word	0x00000000
        /*0010*/ 	.short	0x0003
        /*0012*/ 	.short	0x0018
        /*0014*/ 	.byte	0x00, 0xf0, 0x11, 0x00


	//----- nvinfo : EIATTR_KPARAM_INFO
	.align		4
.L_167:
        /*0018*/ 	.byte	0x04, 0x17
        /*001a*/ 	.short	(.L_169 - .L_168)
.L_168:
        /*001c*/ 	.word	0x00000000
        /*0020*/ 	.short	0x0002
        /*0022*/ 	.short	0x0010
        /*0024*/ 	.byte	0x00, 0xf5, 0x21, 0x00


	//----- nvinfo : EIATTR_KPARAM_INFO
	.align		4
.L_169:
        /*0028*/ 	.byte	0x04, 0x17
        /*002a*/ 	.short	(.L_171 - .L_170)
.L_170:
        /*002c*/ 	.word	0x00000000
        /*0030*/ 	.short	0x0001
        /*0032*/ 	.short	0x0008
        /*0034*/ 	.byte	0x00, 0xf5, 0x21, 0x00


	//----- nvinfo : EIATTR_KPARAM_INFO
	.align		4
.L_171:
        /*0038*/ 	.byte	0x04, 0x17
        /*003a*/ 	.short	(.L_173 - .L_172)
.L_172:
        /*003c*/ 	.word	0x00000000
        /*0040*/ 	.short	0x0000
        /*0042*/ 	.short	0x0000
        /*0044*/ 	.byte	0x00, 0xf5, 0x21, 0x00


	//----- nvinfo : EIATTR_SPARSE_MMA_MASK
	.align		4
.L_173:
        /*0048*/ 	.byte	0x03, 0x50
        /*004a*/ 	.short	0x0000


	//----- nvinfo : EIATTR_MAXREG_COUNT
	.align		4
        /*004c*/ 	.byte	0x03, 0x1b
        /*004e*/ 	.short	0x00ff


	//----- nvinfo : EIATTR_MERCURY_ISA_VERSION
	.align		4
        /*0050*/ 	.byte	0x03, 0x5f
        /*0052*/ 	.short	0x0101


	//----- nvinfo : EIATTR_VRC_CTA_INIT_COUNT
	.align		4
        /*0054*/ 	.byte	0x02, 0x4a
	.zero		1
	.zero		1


	//----- nvinfo : EIATTR_EXIT_INSTR_OFFSETS
	.align		4
        /*0058*/ 	.byte	0x04, 0x1c
        /*005a*/ 	.short	(.L_175 - .L_174)


	//   ....[0]....
.L_174:
        /*005c*/ 	.word	0x00000070


	//   ....[1]....
        /*0060*/ 	.word	0x00001030


	//----- nvinfo : EIATTR_CBANK_PARAM_SIZE
	.align		4
.L_175:
        /*0064*/ 	.byte	0x03, 0x19
        /*0066*/ 	.short	0x001c


	//----- nvinfo : EIATTR_PARAM_CBANK
	.align		4
        /*0068*/ 	.byte	0x04, 0x0a
        /*006a*/ 	.short	(.L_177 - .L_176)
	.align		4
.L_176:
        /*006c*/ 	.word	index@(.nv.constant0._Z22kernel_barrett_chain16ILj1048573EEvPjS0_S0_i)
        /*0070*/ 	.short	0x0380
        /*0072*/ 	.short	0x001c


	//----- nvinfo : EIATTR_SW_WAR
	.align		4
.L_177:
        /*0074*/ 	.byte	0x04, 0x36
        /*0076*/ 	.short	(.L_179 - .L_178)
.L_178:
        /*0078*/ 	.word	0x00000008
.L_179:


//--------------------- .nv.info._Z19kernel_mont_chain16ILj65521ELj839905007EEvPjS0_S0_i --------------------------
	.section	.nv.info._Z19kernel_mont_chain16ILj65521ELj839905007EEvPjS0_S0_i,"",@"SHT_CUDA_INFO"
	.sectionflags	@""
	.align	4


	//----- nvinfo : EIATTR_CUDA_API_VERSION
	.align		4
        /*0000*/ 	.byte	0x04, 0x37
        /*0002*/ 	.short	(.L_181 - .L_180)
.L_180:
        /*0004*/ 	.word	0x00000082


	//----- nvinfo : EIATTR_KPARAM_INFO
	.align		4
.L_181:
        /*0008*/ 	.byte	0x04, 0x17
        /*000a*/ 	.short	(.L_183 - .L_182)
.L_182:
        /*000c*/ 	.word	0x00000000
        /*0010*/ 	.short	0x0003
        /*0012*/ 	.short	0x0018
        /*0014*/ 	.byte	0x00, 0xf0, 0x11, 0x00


	//----- nvinfo : EIATTR_KPARAM_INFO
	.align		4
.L_183:
        /*0018*/ 	.byte	0x04, 0x17
        /*001a*/ 	.short	(.L_185 - .L_184)
.L_184:
        /*001c*/ 	.word	0x00000000
        /*0020*/ 	.short	0x0002
        /*0022*/ 	.short	0x0010
        /*0024*/ 	.byte	0x00, 0xf5, 0x21, 0x00


	//----- nvinfo : EIATTR_KPARAM_INFO
	.align		4
.L_185:
        /*0028*/ 	.byte	0x04, 0x17
        /*002a*/ 	.short	(.L_187 - .L_186)
.L_186:
        /*002c*/ 	.word	0x00000000
        /*0030*/ 	.short	0x0001
        /*0032*/ 	.short	0x0008
        /*0034*/ 	.byte	0x00, 0xf5, 0x21, 0x00


	//----- nvinfo : EIATTR_KPARAM_INFO
	.align		4
.L_187:
        /*0038*/ 	.byte	0x04, 0x17
        /*003a*/ 	.short	(.L_189 - .L_188)
.L_188:
        /*003c*/ 	.word	0x00000000
        /*0040*/ 	.short	0x0000
        /*0042*/ 	.short	0x0000
        /*0044*/ 	.byte	0x00, 0xf5, 0x21, 0x00


	//----- nvinfo : EIATTR_SPARSE_MMA_MASK
	.align		4
.L_189:
        /*0048*/ 	.byte	0x03, 0x50
        /*004a*/ 	.short	0x0000


	//----- nvinfo : EIATTR_MAXREG_COUNT
	.align		4
        /*004c*/ 	.byte	0x03, 0x1b
        /*004e*/ 	.short	0x00ff


	//----- nvinfo : EIATTR_MERCURY_ISA_VERSION
	.align		4
        /*0050*/ 	.byte	0x03, 0x5f
        /*0052*/ 	.short	0x0101


	//----- nvinfo : EIATTR_VRC_CTA_INIT_COUNT
	.align		4
        /*0054*/ 	.byte	0x02, 0x4a
	.zero		1
	.zero		1


	//----- nvinfo : EIATTR_EXIT_INSTR_OFFSETS
	.align		4
        /*0058*/ 	.byte	0x04, 0x1c
        /*005a*/ 	.short	(.L_191 - .L_190)


	//   ....[0]....
.L_190:
        /*005c*/ 	.word	0x00000070


	//   ....[1]....
        /*0060*/ 	.word	0x00000920


	//----- nvinfo : EIATTR_CBANK_PARAM_SIZE
	.align		4
.L_191:
        /*0064*/ 	.byte	0x03, 0x19
        /*0066*/ 	.short	0x001c


	//----- nvinfo : EIATTR_PARAM_CBANK
	.align		4
        /*0068*/ 	.byte	0x04, 0x0a
        /*006a*/ 	.short	(.L_193 - .L_192)
	.align		4
.L_192:
        /*006c*/ 	.word	index@(.nv.constant0._Z19kernel_mont_chain16ILj65521ELj839905007EEvPjS0_S0_i)
        /*0070*/ 	.short	0x0380
        /*0072*/ 	.short	0x001c


	//----- nvinfo : EIATTR_SW_WAR
	.align		4
.L_193:
        /*0074*/ 	.byte	0x04, 0x36
        /*0076*/ 	.short	(.L_195 - .L_194)
.L_194:
        /*0078*/ 	.word	0x00000008
.L_195:


//--------------------- .nv.info._Z20kernel_shoup_chain16ILj65521EEvPjS0_S0_S0_i --------------------------
	.section	.nv.info._Z20kernel_shoup_chain16ILj65521EEvPjS0_S0_S0_i,"",@"SHT_CUDA_INFO"
	.sectionflags	@""
	.align	4


	//----- nvinfo : EIATTR_CUDA_API_VERSION
	.align		4
        /*0000*/ 	.byte	0x04, 0x37
        /*0002*/ 	.short	(.L_197 - .L_196)
.L_196:
        /*0004*/ 	.word	0x00000082


	//----- nvinfo : EIATTR_KPARAM_INFO
	.align		4
.L_197:
        /*0008*/ 	.byte	0x04, 0x17
        /*000a*/ 	.short	(.L_199 - .L_198)
.L_198:
        /*000c*/ 	.word	0x00000000
        /*0010*/ 	.short	0x0004
        /*0012*/ 	.short	0x0020
        /*0014*/ 	.byte	0x00, 0xf0, 0x11, 0x00


	//----- nvinfo : EIATTR_KPARAM_INFO
	.align		4
.L_199:
        /*0018*/ 	.byte	0x04, 0x17
        /*001a*/ 	.short	(.L_201 - .L_200)
.L_200:
        /*001c*/ 	.word	0x00000000
        /*0020*/ 	.short	0x0003
        /*0022*/ 	.short	0x0018
        /*0024*/ 	.byte	0x00, 0xf5, 0x21, 0x00


	//----- nvinfo : EIATTR_KPARAM_INFO
	.align		4
.L_201:
        /*0028*/ 	.byte	0x04, 0x17
        /*002a*/ 	.short	(.L_203 - .L_202)
.L_202:
        /*002c*/ 	.word	0x00000000
        /*0030*/ 	.short	0x0002
        /*0032*/ 	.short	0x0010
        /*0034*/ 	.byte	0x00, 0xf5, 0x21, 0x00


	//----- nvinfo : EIATTR_KPARAM_INFO
	.align		4
.L_203:
        /*0038*/ 	.byte	0x04, 0x17
        /*003a*/ 	.short	(.L_205 - .L_204)
.L_204:
        /*003c*/ 	.word	0x00000000
        /*0040*/ 	.short	0x0001
        /*0042*/ 	.short	0x0008
        /*0044*/ 	.byte	0x00, 0xf5, 0x21, 0x00


	//----- nvinfo : EIATTR_KPARAM_INFO
	.align		4
.L_205:
        /*0048*/ 	.byte	0x04, 0x17
        /*004a*/ 	.short	(.L_207 - .L_206)
.L_206:
        /*004c*/ 	.word	0x00000000
        /*0050*/ 	.short	0x0000
        /*0052*/ 	.short	0x0000
        /*0054*/ 	.byte	0x00, 0xf5, 0x21, 0x00


	//----- nvinfo : EIATTR_SPARSE_MMA_MASK
	.align		4
.L_207:
        /*0058*/ 	.byte	0x03, 0x50
        /*005a*/ 	.short	0x0000


	//----- nvinfo : EIATTR_MAXREG_COUNT
	.align		4
        /*005c*/ 	.byte	0x03, 0x1b
        /*005e*/ 	.short	0x00ff


	//----- nvinfo : EIATTR_MERCURY_ISA_VERSION
	.align		4
        /*0060*/ 	.byte	0x03, 0x5f
        /*0062*/ 	.short	0x0101


	//----- nvinfo : EIATTR_VRC_CTA_INIT_COUNT
	.align		4
        /*0064*/ 	.byte	0x02, 0x4a
	.zero		1
	.zero		1


	//----- nvinfo : EIATTR_EXIT_INSTR_OFFSETS
	.align		4
        /*0068*/ 	.byte	0x04, 0x1c
        /*006a*/ 	.short	(.L_209 - .L_208)


	//   ....[0]....
.L_208:
        /*006c*/ 	.word	0x00000070


	//   ....[1]....
        /*0070*/ 	.word	0x00000650


	//----- nvinfo : EIATTR_CBANK_PARAM_SIZE
	.align		4
.L_209:
        /*0074*/ 	.byte	0x03, 0x19
        /*0076*/ 	.short	0x0024


	//----- nvinfo : EIATTR_PARAM_CBANK
	.align		4
        /*0078*/ 	.byte	0x04, 0x0a
        /*007a*/ 	.short	(.L_211 - .L_210)
	.align		4
.L_210:
        /*007c*/ 	.word	index@(.nv.constant0._Z20kernel_shoup_chain16ILj65521EEvPjS0_S0_S0_i)
        /*0080*/ 	.short	0x0380
        /*0082*/ 	.short	0x0024


	//----- nvinfo : EIATTR_SW_WAR
	.align		4
.L_211:
        /*0084*/ 	.byte	0x04, 0x36
        /*0086*/ 	.short	(.L_213 - .L_212)
.L_212:
        /*0088*/ 	.word	0x00000008
.L_213:


//--------------------- .nv.info._Z22kernel_barrett_chain16ILj65521EEvPjS0_S0_i --------------------------
	.section	.nv.info._Z22kernel_barrett_chain16ILj65521EEvPjS0_S0_i,"",@"SHT_CUDA_INFO"
	.sectionflags	@""
	.align	4


	//----- nvinfo : EIATTR_CUDA_API_VERSION
	.align		4
        /*0000*/ 	.byte	0x04, 0x37
        /*0002*/ 	.short	(.L_215 - .L_214)
.L_214:
        /*0004*/ 	.word	0x00000082


	//----- nvinfo : EIATTR_KPARAM_INFO
	.align		4
.L_215:
        /*0008*/ 	.byte	0x04, 0x17
        /*000a*/ 	.short	(.L_217 - .L_216)
.L_216:
        /*000c*/ 	.word	0x00000000
        /*0010*/ 	.short	0x0003
        /*0012*/ 	.short	0x0018
        /*0014*/ 	.byte	0x00, 0xf0, 0x11, 0x00


	//----- nvinfo : EIATTR_KPARAM_INFO
	.align		4
.L_217:
        /*0018*/ 	.byte	0x04, 0x17
        /*001a*/ 	.short	(.L_219 - .L_218)
.L_218:
        /*001c*/ 	.word	0x00000000
        /*0020*/ 	.short	0x0002
        /*0022*/ 	.short	0x0010
        /*0024*/ 	.byte	0x00, 0xf5, 0x21, 0x00


	//----- nvinfo : EIATTR_KPARAM_INFO
	.align		4
.L_219:
        /*0028*/ 	.byte	0x04, 0x17
        /*002a*/ 	.short	(.L_221 - .L_220)
.L_220:
        /*002c*/ 	.word	0x00000000
        /*0030*/ 	.short	0x0001
        /*0032*/ 	.short	0x0008
        /*0034*/ 	.byte	0x00, 0xf5, 0x21, 0x00


	//----- nvinfo : EIATTR_KPARAM_INFO
	.align		4
.L_221:
        /*0038*/ 	.byte	0x04, 0x17
        /*003a*/ 	.short	(.L_223 - .L_222)
.L_222:
        /*003c*/ 	.word	0x00000000
        /*0040*/ 	.short	0x0000
        /*0042*/ 	.short	0x0000
        /*0044*/ 	.byte	0x00, 0xf5, 0x21, 0x00


	//----- nvinfo : EIATTR_SPARSE_MMA_MASK
	.align		4
.L_223:
        /*0048*/ 	.byte	0x03, 0x50
        /*004a*/ 	.short	0x0000


	//----- nvinfo : EIATTR_MAXREG_COUNT
	.align		4
        /*004c*/ 	.byte	0x03, 0x1b
        /*004e*/ 	.short	0x00ff


	//----- nvinfo : EIATTR_MERCURY_ISA_VERSION
	.align		4
        /*0050*/ 	.byte	0x03, 0x5f
        /*0052*/ 	.short	0x0101


	//----- nvinfo : EIATTR_VRC_CTA_INIT_COUNT
	.align		4
        /*0054*/ 	.byte	0x02, 0x4a
	.zero		1
	.zero		1


	//----- nvinfo : EIATTR_EXIT_INSTR_OFFSETS
	.align		4
        /*0058*/ 	.byte	0x04, 0x1c
        /*005a*/ 	.short	(.L_225 - .L_224)


	//   ....[0]....
.L_224:
        /*005c*/ 	.word	0x00000070


	//   ....[1]....
        /*0060*/ 	.word	0x00000e40


	//----- nvinfo : EIATTR_CBANK_PARAM_SIZE
	.align		4
.L_225:
        /*0064*/ 	.byte	0x03, 0x19
        /*0066*/ 	.short	0x001c


	//----- nvinfo : EIATTR_PARAM_CBANK
	.align		4
        /*0068*/ 	.byte	0x04, 0x0a
        /*006a*/ 	.short	(.L_227 - .L_226)
	.align		4
.L_226:
        /*006c*/ 	.word	index@(.nv.constant0._Z22kernel_barrett_chain16ILj65521EEvPjS0_S0_i)
        /*0070*/ 	.short	0x0380
        /*0072*/ 	.short	0x001c


	//----- nvinfo : EIATTR_SW_WAR
	.align		4
.L_227:
        /*0074*/ 	.byte	0x04, 0x36
        /*0076*/ 	.short	(.L_229 - .L_228)
.L_228:
        /*0078*/ 	.word	0x00000008
.L_229:


//--------------------- .nv.info._Z19kernel_mont_chain16ILj268369921ELj268369919EEvPjS0_S0_i --------------------------
	.section	.nv.info._Z19kernel_mont_chain16ILj268369921ELj268369919EEvPjS0_S0_i,"",@"SHT_CUDA_INFO"
	.sectionflags	@""
	.align	4


	//----- nvinfo : EIATTR_CUDA_API_VERSION
	.align		4
        /*0000*/ 	.byte	0x04, 0x37
        /*0002*/ 	.short	(.L_231 - .L_230)
.L_230:
        /*0004*/ 	.word	0x00000082


	//----- nvinfo : EIATTR_KPARAM_INFO
	.align		4
.L_231:
        /*0008*/ 	.byte	0x04, 0x17
        /*000a*/ 	.short	(.L_233 - .L_232)
.L_232:
        /*000c*/ 	.word	0x00000000
        /*0010*/ 	.short	0x0003
        /*0012*/ 	.short	0x0018
        /*0014*/ 	.byte	0x00, 0xf0, 0x11, 0x00


	//----- nvinfo : EIATTR_KPARAM_INFO
	.align		4
.L_233:
        /*0018*/ 	.byte	0x04, 0x17
        /*001a*/ 	.short	(.L_235 - .L_234)
.L_234:
        /*001c*/ 	.word	0x00000000
        /*0020*/ 	.short	0x0002
        /*0022*/ 	.short	0x0010
        /*0024*/ 	.byte	0x00, 0xf5, 0x21, 0x00


	//----- nvinfo : EIATTR_KPARAM_INFO
	.align		4
.L_235:
        /*0028*/ 	.byte	0x04, 0x17
        /*002a*/ 	.short	(.L_237 - .L_236)
.L_236:
        /*002c*/ 	.word	0x00000000
        /*0030*/ 	.short	0x0001
        /*0032*/ 	.short	0x0008
        /*0034*/ 	.byte	0x00, 0xf5, 0x21, 0x00


	//----- nvinfo : EIATTR_KPARAM_INFO
	.align		4
.L_237:
        /*0038*/ 	.byte	0x04, 0x17
        /*003a*/ 	.short	(.L_239 - .L_238)
.L_238:
        /*003c*/ 	.word	0x00000000
        /*0040*/ 	.short	0x0000
        /*0042*/ 	.short	0x0000
        /*0044*/ 	.byte	0x00, 0xf5, 0x21, 0x00


	//----- nvinfo : EIATTR_SPARSE_MMA_MASK
	.align		4
.L_239:
        /*0048*/ 	.byte	0x03, 0x50
        /*004a*/ 	.short	0x0000


	//----- nvinfo : EIATTR_MAXREG_COUNT
	.align		4
        /*004c*/ 	.byte	0x03, 0x1b
        /*004e*/ 	.short	0x00ff


	//----- nvinfo : EIATTR_MERCURY_ISA_VERSION
	.align		4
        /*0050*/ 	.byte	0x03, 0x5f
        /*0052*/ 	.short	0x0101


	//----- nvinfo : EIATTR_VRC_CTA_INIT_COUNT
	.align		4
        /*0054*/ 	.byte	0x02, 0x4a
	.zero		1
	.zero		1


	//----- nvinfo : EIATTR_EXIT_INSTR_OFFSETS
	.align		4
        /*0058*/ 	.byte	0x04, 0x1c
        /*005a*/ 	.short	(.L_241 - .L_240)


	//   ....[0]....
.L_240:
        /*005c*/ 	.word	0x00000070


	//   ....[1]....
        /*0060*/ 	.word	0x00000920


	//----- nvinfo : EIATTR_CBANK_PARAM_SIZE
	.align		4
.L_241:
        /*0064*/ 	.byte	0x03, 0x19
        /*0066*/ 	.short	0x001c


	//----- nvinfo : EIATTR_PARAM_CBANK
	.align		4
        /*0068*/ 	.byte	0x04, 0x0a
        /*006a*/ 	.short	(.L_243 - .L_242)
	.align		4
.L_242:
        /*006c*/ 	.word	index@(.nv.constant0._Z19kernel_mont_chain16ILj268369921ELj268369919EEvPjS0_S0_i)
        /*0070*/ 	.short	0x0380
        /*0072*/ 	.short	0x001c


	//----- nvinfo : EIATTR_SW_WAR
	.align		4
.L_243:
        /*0074*/ 	.byte	0x04, 0x36
        /*0076*/ 	.short	(.L_245 - .L_244)
.L_244:
        /*0078*/ 	.word	0x00000008
.L_245:


//--------------------- .nv.info._Z20kernel_shoup_chain16ILj268369921EEvPjS0_S0_S0_i --------------------------
	.section	.nv.info._Z20kernel_shoup_chain16ILj268369921EEvPjS0_S0_S0_i,"",@"SHT_CUDA_INFO"
	.sectionflags	@""
	.align	4


	//----- nvinfo : EIATTR_CUDA_API_VERSION
	.align		4
        /*0000*/ 	.byte	0x04, 0x37
        /*0002*/ 	.short	(.L_247 - .L_246)
.L_246:
        /*0004*/ 	.word	0x00000082


	//----- nvinfo : EIATTR_KPARAM_INFO
	.align		4
.L_247:
        /*0008*/ 	.byte	0x04, 0x17
        /*000a*/ 	.short	(.L_249 - .L_248)
.L_248:
        /*000c*/ 	.word	0x00000000
        /*0010*/ 	.short	0x0004
        /*0012*/ 	.short	0x0020
        /*0014*/ 	.byte	0x00, 0xf0, 0x11, 0x00


	//----- nvinfo : EIATTR_KPARAM_INFO
	.align		4
.L_249:
        /*0018*/ 	.byte	0x04, 0x17
        /*001a*/ 	.short	(.L_251 - .L_250)
.L_250:
        /*001c*/ 	.word	0x00000000
        /*0020*/ 	.short	0x0003
        /*0022*/ 	.short	0x0018
        /*0024*/ 	.byte	0x00, 0xf5, 0x21, 0x00


	//----- nvinfo : EIATTR_KPARAM_INFO
	.align		4
.L_251:
        /*0028*/ 	.byte	0x04, 0x17
        /*002a*/ 	.short	(.L_253 - .L_252)
.L_252:
        /*002c*/ 	.word	0x00000000
        /*0030*/ 	.short	0x0002
        /*0032*/ 	.short	0x0010
        /*0034*/ 	.byte	0x00, 0xf5, 0x21, 0x00


	//----- nvinfo : EIATTR_KPARAM_INFO
	.align		4
.L_253:
        /*0038*/ 	.byte	0x04, 0x17
        /*003a*/ 	.short	(.L_255 - .L_254)
.L_254:
        /*003c*/ 	.word	0x00000000
        /*0040*/ 	.short	0x0001
        /*0042*/ 	.short	0x0008
        /*0044*/ 	.byte	0x00, 0xf5, 0x21, 0x00


	//----- nvinfo : EIATTR_KPARAM_INFO
	.align		4
.L_255:
        /*0048*/ 	.byte	0x04, 0x17
        /*004a*/ 	.short	(.L_257 - .L_256)
.L_256:
        /*004c*/ 	.word	0x00000000
        /*0050*/ 	.short	0x0000
        /*0052*/ 	.short	0x0000
        /*0054*/ 	.byte	0x00, 0xf5, 0x21, 0x00


	//----- nvinfo : EIATTR_SPARSE_MMA_MASK
	.align		4
.L_257:
        /*0058*/ 	.byte	0x03, 0x50
        /*005a*/ 	.short	0x0000


	//----- nvinfo : EIATTR_MAXREG_COUNT
	.align		4
        /*005c*/ 	.byte	0x03, 0x1b
        /*005e*/ 	.short	0x00ff


	//----- nvinfo : EIATTR_MERCURY_ISA_VERSION
	.align		4
        /*0060*/ 	.byte	0x03, 0x5f
        /*0062*/ 	.short	0x0101


	//----- nvinfo : EIATTR_VRC_CTA_INIT_COUNT
	.align		4
        /*0064*/ 	.byte	0x02, 0x4a
	.zero		1
	.zero		1


	//----- nvinfo : EIATTR_EXIT_INSTR_OFFSETS
	.align		4
        /*0068*/ 	.byte	0x04, 0x1c
        /*006a*/ 	.short	(.L_259 - .L_258)


	//   ....[0]....
.L_258:
        /*006c*/ 	.word	0x00000070


	//   ....[1]....
        /*0070*/ 	.word	0x00000650


	//----- nvinfo : EIATTR_CBANK_PARAM_SIZE
	.align		4
.L_259:
        /*0074*/ 	.byte	0x03, 0x19
        /*0076*/ 	.short	0x0024


	//----- nvinfo : EIATTR_PARAM_CBANK
	.align		4
        /*0078*/ 	.byte	0x04, 0x0a
        /*007a*/ 	.short	(.L_261 - .L_260)
	.align		4
.L_260:
        /*007c*/ 	.word	index@(.nv.constant0._Z20kernel_shoup_chain16ILj268369921EEvPjS0_S0_S0_i)
        /*0080*/ 	.short	0x0380
        /*0082*/ 	.short	0x0024


	//----- nvinfo : EIATTR_SW_WAR
	.align		4
.L_261:
        /*0084*/ 	.byte	0x04, 0x36
        /*0086*/ 	.short	(.L_263 - .L_262)
.L_262:
        /*0088*/ 	.word	0x00000008
.L_263:


//--------------------- .nv.info._Z22kernel_barrett_chain16ILj268369921EEvPjS0_S0_i --------------------------
	.section	.nv.info._Z22kernel_barrett_chain16ILj268369921EEvPjS0_S0_i,"",@"SHT_CUDA_INFO"
	.sectionflags	@""
	.align	4


	//----- nvinfo : EIATTR_CUDA_API_VERSION
	.align		4
        /*0000*/ 	.byte	0x04, 0x37
        /*0002*/ 	.short	(.L_265 - .L_264)
.L_264:
        /*0004*/ 	.word	0x00000082


	//----- nvinfo : EIATTR_KPARAM_INFO
	.align		4
.L_265:
        /*0008*/ 	.byte	0x04, 0x17
        /*000a*/ 	.short	(.L_267 - .L_266)
.L_266:
        /*000c*/ 	.word	0x00000000
        /*0010*/ 	.short	0x0003
        /*0012*/ 	.short	0x0018
        /*0014*/ 	.byte	0x00, 0xf0, 0x11, 0x00


	//----- nvinfo : EIATTR_KPARAM_INFO
	.align		4
.L_267:
        /*0018*/ 	.byte	0x04, 0x17
        /*001a*/ 	.short	(.L_269 - .L_268)
.L_268:
        /*001c*/ 	.word	0x00000000
        /*0020*/ 	.short	0x0002
        /*0022*/ 	.short	0x0010
        /*0024*/ 	.byte	0x00, 0xf5, 0x21, 0x00


	//----- nvinfo : EIATTR_KPARAM_INFO
	.align		4
.L_269:
        /*0028*/ 	.byte	0x04, 0x17
        /*002a*/ 	.short	(.L_271 - .L_270)
.L_270:
        /*002c*/ 	.word	0x00000000
        /*0030*/ 	.short	0x0001
        /*0032*/ 	.short	0x0008
        /*0034*/ 	.byte	0x00, 0xf5, 0x21, 0x00


	//----- nvinfo : EIATTR_KPARAM_INFO
	.align		4
.L_271:
        /*0038*/ 	.byte	0x04, 0x17
        /*003a*/ 	.short	(.L_273 - .L_272)
.L_272:
        /*003c*/ 	.word	0x00000000
        /*0040*/ 	.short	0x0000
        /*0042*/ 	.short	0x0000
        /*0044*/ 	.byte	0x00, 0xf5, 0x21, 0x00


	//----- nvinfo : EIATTR_SPARSE_MMA_MASK
	.align		4
.L_273:
        /*0048*/ 	.byte	0x03, 0x50
        /*004a*/ 	.short	0x0000


	//----- nvinfo : EIATTR_MAXREG_COUNT
	.align		4
        /*004c*/ 	.byte	0x03, 0x1b
        /*004e*/ 	.short	0x00ff


	//----- nvinfo : EIATTR_MERCURY_ISA_VERSION
	.align		4
        /*0050*/ 	.byte	0x03, 0x5f
        /*0052*/ 	.short	0x0101


	//----- nvinfo : EIATTR_VRC_CTA_INIT_COUNT
	.align		4
        /*0054*/ 	.byte	0x02, 0x4a
	.zero		1
	.zero		1


	//----- nvinfo : EIATTR_EXIT_INSTR_OFFSETS
	.align		4
        /*0058*/ 	.byte	0x04, 0x1c
        /*005a*/ 	.short	(.L_275 - .L_274)


	//   ....[0]....
.L_274:
        /*005c*/ 	.word	0x00000070


	//   ....[1]....
        /*0060*/ 	.word	0x00001030


	//----- nvinfo : EIATTR_CBANK_PARAM_SIZE
	.align		4
.L_275:
        /*0064*/ 	.byte	0x03, 0x19
        /*0066*/ 	.short	0x001c


	//----- nvinfo : EIATTR_PARAM_CBANK
	.align		4
        /*0068*/ 	.byte	0x04, 0x0a
        /*006a*/ 	.short	(.L_277 - .L_276)
	.align		4
.L_276:
        /*006c*/ 	.word	index@(.nv.constant0._Z22kernel_barrett_chain16ILj268369921EEvPjS0_S0_i)
        /*0070*/ 	.short	0x0380
        /*0072*/ 	.short	0x001c


	//----- nvinfo : EIATTR_SW_WAR
	.align		4
.L_277:
        /*0074*/ 	.byte	0x04, 0x36
        /*0076*/ 	.short	(.L_279 - .L_278)
.L_278:
        /*0078*/ 	.word	0x00000008
.L_279:


//--------------------- .nv.info._Z22kernel_dynamic_chain16PjS_S_ij --------------------------
	.section	.nv.info._Z22kernel_dynamic_chain16PjS_S_ij,"",@"SHT_CUDA_INFO"
	.sectionflags	@""
	.align	4


	//----- nvinfo : EIATTR_CUDA_API_VERSION
	.align		4
        /*0000*/ 	.byte	0x04, 0x37
        /*0002*/ 	.short	(.L_281 - .L_280)
.L_280:
        /*0004*/ 	.word	0x00000082


	//----- nvinfo : EIATTR_KPARAM_INFO
	.align		4
.L_281:
        /*0008*/ 	.byte	0x04, 0x17
        /*000a*/ 	.short	(.L_283 - .L_282)
.L_282:
        /*000c*/ 	.word	0x00000000
        /*0010*/ 	.short	0x0004
        /*0012*/ 	.short	0x001c
        /*0014*/ 	.byte	0x00, 0xf0, 0x11, 0x00


	//----- nvinfo : EIATTR_KPARAM_INFO
	.align		4
.L_283:
        /*0018*/ 	.byte	0x04, 0x17
        /*001a*/ 	.short	(.L_285 - .L_284)
.L_284:
        /*001c*/ 	.word	0x00000000
        /*0020*/ 	.short	0x0003
        /*0022*/ 	.short	0x0018
        /*0024*/ 	.byte	0x00, 0xf0, 0x11, 0x00


	//----- nvinfo : EIATTR_KPARAM_INFO
	.align		4
.L_285:
        /*0028*/ 	.byte	0x04, 0x17
        /*002a*/ 	.short	(.L_287 - .L_286)
.L_286:
        /*002c*/ 	.word	0x00000000
        /*0030*/ 	.short	0x0002
        /*0032*/ 	.short	0x0010
        /*0034*/ 	.byte	0x00, 0xf5, 0x21, 0x00


	//----- nvinfo : EIATTR_KPARAM_INFO
	.align		4
.L_287:
        /*0038*/ 	.byte	0x04, 0x17
        /*003a*/ 	.short	(.L_289 - .L_288)
.L_288:
        /*003c*/ 	.word	0x00000000
        /*0040*/ 	.short	0x0001
        /*0042*/ 	.short	0x0008
        /*0044*/ 	.byte	0x00, 0xf5, 0x21, 0x00


	//----- nvinfo : EIATTR_KPARAM_INFO
	.align		4
.L_289:
        /*0048*/ 	.byte	0x04, 0x17
        /*004a*/ 	.short	(.L_291 - .L_290)
.L_290:
        /*004c*/ 	.word	0x00000000
        /*0050*/ 	.short	0x0000
        /*0052*/ 	.short	0x0000
        /*0054*/ 	.byte	0x00, 0xf5, 0x21, 0x00


	//----- nvinfo : EIATTR_SPARSE_MMA_MASK
	.align		4
.L_291:
        /*0058*/ 	.byte	0x03, 0x50
        /*005a*/ 	.short	0x0000


	//----- nvinfo : EIATTR_MAXREG_COUNT
	.align		4
        /*005c*/ 	.byte	0x03, 0x1b
        /*005e*/ 	.short	0x00ff


	//----- nvinfo : EIATTR_MERCURY_ISA_VERSION
	.align		4
        /*0060*/ 	.byte	0x03, 0x5f
        /*0062*/ 	.short	0x0101


	//----- nvinfo : EIATTR_VRC_CTA_INIT_COUNT
	.align		4
        /*0064*/ 	.byte	0x02, 0x4a
	.zero		1
	.zero		1


	//----- nvinfo : EIATTR_EXIT_INSTR_OFFSETS
	.align		4
        /*0068*/ 	.byte	0x04, 0x1c
        /*006a*/ 	.short	(.L_293 - .L_292)


	//   ....[0]....
.L_292:
        /*006c*/ 	.word	0x00000070


	//   ....[1]....
        /*0070*/ 	.word	0x00001e40


	//----- nvinfo : EIATTR_CRS_STACK_SIZE
	.align		4
.L_293:
        /*0074*/ 	.byte	0x04, 0x1e
        /*0076*/ 	.short	(.L_295 - .L_294)
.L_294:
        /*0078*/ 	.word	0x00000000


	//----- nvinfo : EIATTR_CBANK_PARAM_SIZE
	.align		4
.L_295:
        /*007c*/ 	.byte	0x03, 0x19
        /*007e*/ 	.short	0x0020


	//----- nvinfo : EIATTR_PARAM_CBANK
	.align		4
        /*0080*/ 	.byte	0x04, 0x0a
        /*0082*/ 	.short	(.L_297 - .L_296)
	.align		4
.L_296:
        /*0084*/ 	.word	index@(.nv.constant0._Z22kernel_dynamic_chain16PjS_S_ij)
        /*0088*/ 	.short	0x0380
        /*008a*/ 	.short	0x0020


	//----- nvinfo : EIATTR_SW_WAR
	.align		4
.L_297:
        /*008c*/ 	.byte	0x04, 0x36
        /*008e*/ 	.short	(.L_299 - .L_298)
.L_298:
        /*0090*/ 	.word	0x00000008
.L_299:


//--------------------- .nv.callgraph             --------------------------
	.section	.nv.callgraph,"",@"SHT_CUDA_CALLGRAPH"
	.align	4
	.sectionentsize	8
	.align		4
        /*0000*/ 	.word	0x00000000
	.align		4
        /*0004*/ 	.word	0xffffffff
	.align		4
        /*0008*/ 	.word	0x00000000
	.align		4
        /*000c*/ 	.word	0xfffffffe
	.align		4
        /*0010*/ 	.word	0x00000000
	.align		4
        /*0014*/ 	.word	0xfffffffd
	.align		4
        /*0018*/ 	.word	0x00000000
	.align		4
        /*001c*/ 	.word	0xfffffffc


//--------------------- .text._Z19kernel_mont_chain16ILj16769023ELj83877889EEvPjS0_S0_i --------------------------
	.section	.text._Z19kernel_mont_chain16ILj16769023ELj83877889EEvPjS0_S0_i,"ax",@progbits
	.align	128
        .global         _Z19kernel_mont_chain16ILj16769023ELj83877889EEvPjS0_S0_i
        .type           _Z19kernel_mont_chain16ILj16769023ELj83877889EEvPjS0_S0_i,@function
        .size           _Z19kernel_mont_chain16ILj16769023ELj83877889EEvPjS0_S0_i,(.L_x_62 - _Z19kernel_mont_chain16ILj16769023ELj83877889EEvPjS0_S0_i)
        .other          _Z19kernel_mont_chain16ILj16769023ELj83877889EEvPjS0_S0_i,@"STO_CUDA_ENTRY STV_DEFAULT"
_Z19kernel_mont_chain16ILj16769023ELj83877889EEvPjS0_S0_i:
.text._Z19kernel_mont_chain16ILj16769023ELj83877889EEvPjS0_S0_i:
[----:B------:R-:W-:Y:S01]  /*0000*/  LDC R1, c[0x0][0x37c] ;  /* 0x0000df00ff017b82 */ /* 0x000fe20000000800 */
[----:B------:R-:W0:Y:S07]  /*0010*/  S2R R3, SR_TID.X ;  /* 0x0000000000037919 */ /* 0x000e2e0000002100 */
[----:B------:R-:W0:Y:S01]  /*0020*/  S2UR UR4, SR_CTAID.X ;  /* 0x00000000000479c3 */ /* 0x000e220000002500 */
[----:B------:R-:W1:Y:S07]  /*0030*/  LDCU UR5, c[0x0][0x398] ;  /* 0x00007300ff0577ac */ /* 0x000e6e0008000800 */
[----:B------:R-:W0:Y:S02]  /*0040*/  LDC R0, c[0x0][0x360] ;  /* 0x0000d800ff007b82 */ /* 0x000e240000000800 */
[----:B0-----:R-:W-:-:S05]  /*0050*/  IMAD R0, R0, UR4, R3 ;  /* 0x0000000400007c24 */ /* 0x001fca000f8e0203 */
[----:B-1----:R-:W-:-:S13]  /*0060*/  ISETP.GE.AND P0, PT, R0, UR5, PT ;  /* 0x0000000500007c0c */ /* 0x002fda000bf06270 */
[----:B------:R-:W-:Y:S05]  /*0070*/  @P0 EXIT ;  /* 0x000000000000094d */ /* 0x000fea0003800000 */
[----:B------:R-:W0:Y:S01]  /*0080*/  LDC.64 R4, c[0x0][0x380] ;  /* 0x0000e000ff047b82 */ /* 0x000e220000000a00 */
[----:B------:R-:W1:Y:S07]  /*0090*/  LDCU.64 UR6, c[0x0][0x358] ;  /* 0x00006b00ff0677ac */ /* 0x000e6e0008000a00 */
[----:B------:R-:W2:Y:S01]  /*00a0*/  LDC.64 R2, c[0x0][0x388] ;  /* 0x0000e200ff027b82 */ /* 0x000ea20000000a00 */
[----:B0-----:R-:W-:-:S06]  /*00b0*/  IMAD.WIDE R4, R0, 0x4, R4 ;  /* 0x0000000400047825 */ /* 0x001fcc00078e0204 */
[----:B-1----:R-:W3:Y:S01]  /*00c0*/  LDG.E R5, desc[UR6][R4.64] ;  /* 0x0000000604057981 */ /* 0x002ee2000c1e1900 */
[----:B--2---:R-:W-:-:S06]  /*00d0*/  IMAD.WIDE R2, R0, 0x4, R2 ;  /* 0x0000000400027825 */ /* 0x004fcc00078e0202 */
[----:B------:R-:W3:Y:S01]  /*00e0*/  LDG.E R2, desc[UR6][R2.64] ;  /* 0x0000000602027981 */ /* 0x000ee2000c1e1900 */
[----:B------:R-:W-:Y:S01]  /*00f0*/  UMOV UR4, URZ ;  /* 0x000000ff00047c82 */ /* 0x000fe20008000000 */
[----:B---3--:R-:W-:-:S04]  /*0100*/  IMAD.WIDE.U32 R6, R2, R5, RZ ;  /* 0x0000000502067225 */ /* 0x008fc800078e00ff */
[----:B------:R-:W-:-:S04]  /*0110*/  IMAD R9, R6, 0x4ffe001, RZ ;  /* 0x04ffe00106097824 */ /* 0x000fc800078e02ff */
[----:B------:R-:W-:-:S03]  /*0120*/  IMAD.WIDE.U32 R6, R9, 0xffdfff, R6 ;  /* 0x00ffdfff09067825 */ /* 0x000fc600078e0006 */
[----:B------:R-:W-:Y:S02]  /*0130*/  ISETP.GT.U32.AND P0, PT, R6, -0x1, PT ;  /* 0xffffffff0600780c */ /* 0x000fe40003f04070 */
[----:B------:R-:W-:-:S04]  /*0140*/  IADD3 R7, PT, PT, R7, UR4, RZ ;  /* 0x0000000407077c10 */ /* 0x000fc8000fffe0ff */
[----:B------:R-:W-:-:S13]  /*0150*/  ISETP.GT.U32.AND.EX P0, PT, R7, 0xffdffe, PT, P0 ;  /* 0x00ffdffe0700780c */ /* 0x000fda0003f04100 */
[----:B------:R-:W-:-:S05]  /*0160*/  @P0 IADD3 R7, PT, PT, R7, -0xffdfff, RZ ;  /* 0xff00200107070810 */ /* 0x000fca0007ffe0ff */
[----:B------:R-:W-:-:S04]  /*0170*/  IMAD.WIDE.U32 R6, R7, R2, RZ ;  /* 0x0000000207067225 */ /* 0x000fc800078e00ff */
[----:B------:R-:W-:Y:S02]  /*0180*/  VIADD R7, R7, UR4 ;  /* 0x0000000407077c36 */ /* 0x000fe40008000000 */
        /* <DEDUP_REMOVED lines=95> */
[----:B------:R-:W-:Y:S01]  /*0780*/  IMAD R3, R4, 0x4ffe001, RZ ;  /* 0x04ffe00104037824 */ /* 0x000fe200078e02ff */
[----:B------:R-:W-:-:S03]  /*0790*/  IADD3 R5, PT, PT, R5, UR4, RZ ;  /* 0x0000000405057c10 */ /* 0x000fc6000fffe0ff */
[----:B------:R-:W-:-:S04]  /*07a0*/  IMAD.WIDE.U32 R4, R3, 0xffdfff, R4 ;  /* 0x00ffdfff03047825 */ /* 0x000fc800078e0004 */
[----:B------:R-:W-:Y:S01]  /*07b0*/  VIADD R5, R5, UR4 ;  /* 0x0000000405057c36 */ /* 0x000fe20008000000 */
[----:B------:R-:W-:-:S04]  /*07c0*/  ISETP.GT.U32.AND P0, PT, R4, -0x1, PT ;  /* 0xffffffff0400780c */ /* 0x000fc80003f04070 */
[----:B------:R-:W-:-:S13]  /*07d0*/  ISETP.GT.U32.AND.EX P0, PT, R5, 0xffdffe, PT, P0 ;  /* 0x00ffdffe0500780c */ /* 0x000fda0003f04100 */
[----:B------:R-:W-:-:S05]  /*07e0*/  @P0 IADD3 R5, PT, PT, R5, -0xffdfff, RZ ;  /* 0xff00200105050810 */ /* 0x000fca0007ffe0ff */
[----:B------:R-:W-:-:S04]  /*07f0*/  IMAD.WIDE.U32 R4, R5, R2, RZ ;  /* 0x0000000205047225 */ /* 0x000fc800078e00ff */
[----:B------:R-:W-:Y:S01]  /*0800*/  IMAD R3, R4, 0x4ffe001, RZ ;  /* 0x04ffe00104037824 */ /* 0x000fe200078e02ff */
[----:B------:R-:W-:-:S03]  /*0810*/  IADD3 R5, PT, PT, R5, UR4, RZ ;  /* 0x0000000405057c10 */ /* 0x000fc6000fffe0ff */
[----:B------:R-:W-:-:S03]  /*0820*/  IMAD.WIDE.U32 R4, R3, 0xffdfff, R4 ;  /* 0x00ffdfff03047825 */ /* 0x000fc600078e0004 */
[----:B------:R-:W-:Y:S02]  /*0830*/  ISETP.GT.U32.AND P0, PT, R4, -0x1, PT ;  /* 0xffffffff0400780c */ /* 0x000fe40003f04070 */
[----:B------:R-:W-:Y:S02]  /*0840*/  IADD3 R3, PT, PT, R5, UR4, RZ ;  /* 0x0000000405037c10 */ /* 0x000fe4000fffe0ff */
[----:B------:R-:W0:Y:S02]  /*0850*/  LDC.64 R4, c[0x0][0x390] ;  /* 0x0000e400ff047b82 */ /* 0x000e240000000a00 */
[----:B------:R-:W-:-:S13]  /*0860*/  ISETP.GT.U32.AND.EX P0, PT, R3, 0xffdffe, PT, P0 ;  /* 0x00ffdffe0300780c */ /* 0x000fda0003f04100 */
[----:B------:R-:W-:-:S04]  /*0870*/  @P0 VIADD R3, R3, 0xff002001 ;  /* 0xff00200103030836 */ /* 0x000fc80000000000 */
[----:B------:R-:W-:-:S04]  /*0880*/  IMAD.WIDE.U32 R2, R3, R2, RZ ;  /* 0x0000000203027225 */ /* 0x000fc800078e00ff */
[----:B------:R-:W-:Y:S01]  /*0890*/  IMAD R7, R2, 0x4ffe001, RZ ;  /* 0x04ffe00102077824 */ /* 0x000fe200078e02ff */
[----:B------:R-:W-:-:S03]  /*08a0*/  IADD3 R3, PT, PT, R3, UR4, RZ ;  /* 0x0000000403037c10 */ /* 0x000fc6000fffe0ff */
[----:B------:R-:W-:-:S03]  /*08b0*/  IMAD.WIDE.U32 R2, R7, 0xffdfff, R2 ;  /* 0x00ffdfff07027825 */ /* 0x000fc600078e0002 */
[----:B------:R-:W-:Y:S02]  /*08c0*/  ISETP.GT.U32.AND P0, PT, R2, -0x1, PT ;  /* 0xffffffff0200780c */ /* 0x000fe40003f04070 */
[----:B------:R-:W-:-:S04]  /*08d0*/  IADD3 R7, PT, PT, R3, UR4, RZ ;  /* 0x0000000403077c10 */ /* 0x000fc8000fffe0ff */
[----:B------:R-:W-:Y:S01]  /*08e0*/  ISETP.GT.U32.AND.EX P0, PT, R7, 0xffdffe, PT, P0 ;  /* 0x00ffdffe0700780c */ /* 0x000fe20003f04100 */
[----:B0-----:R-:W-:-:S12]  /*08f0*/  IMAD.WIDE R2, R0, 0x4, R4 ;  /* 0x0000000400027825 */ /* 0x001fd800078e0204 */
[----:B------:R-:W-:-:S05]  /*0900*/  @P0 IADD3 R7, PT, PT, R7, -0xffdfff, RZ ;  /* 0xff00200107070810 */ /* 0x000fca0007ffe0ff */
[----:B------:R-:W-:Y:S01]  /*0910*/  STG.E desc[UR6][R2.64], R7 ;  /* 0x0000000702007986 */ /* 0x000fe2000c101906 */
[----:B------:R-:W-:Y:S05]  /*0920*/  EXIT ;  /* 0x000000000000794d */ /* 0x000fea0003800000 */
.L_x_0:
[----:B------:R-:W-:-:S00]  /*0930*/  BRA `(.L_x_0) ;  /* 0xfffffffc00fc7947 */ /* 0x000fc0000383ffff */
[----:B------:R-:W-:-:S00]  /*0940*/  NOP ;  /* 0x0000000000007918 */ /* 0x000fc00000000000 */
        /* <DEDUP_REMOVED lines=11> */
.L_x_62:


//--------------------- .text._Z20kernel_shoup_chain16ILj16769023EEvPjS0_S0_S0_i --------------------------
	.section	.text._Z20kernel_shoup_chain16ILj16769023EEvPjS0_S0_S0_i,"ax",@progbits
	.align	128
        .global         _Z20kernel_shoup_chain16ILj16769023EEvPjS0_S0_S0_i
        .type           _Z20kernel_shoup_chain16ILj16769023EEvPjS0_S0_S0_i,@function
        .size           _Z20kernel_shoup_chain16ILj16769023EEvPjS0_S0_S0_i,(.L_x_63 - _Z20kernel_shoup_chain16ILj16769023EEvPjS0_S0_S0_i)
        .other          _Z20kernel_shoup_chain16ILj16769023EEvPjS0_S0_S0_i,@"STO_CUDA_ENTRY STV_DEFAULT"
_Z20kernel_shoup_chain16ILj16769023EEvPjS0_S0_S0_i:
.text._Z20kernel_shoup_chain16ILj16769023EEvPjS0_S0_S0_i:
        /* <DEDUP_REMOVED lines=10> */
[----:B------:R-:W2:Y:S08]  /*00a0*/  LDC.64 R6, c[0x0][0x388] ;  /* 0x0000e200ff067b82 */ /* 0x000eb00000000a00 */
[----:B------:R-:W3:Y:S01]  /*00b0*/  LDC.64 R8, c[0x0][0x390] ;  /* 0x0000e400ff087b82 */ /* 0x000ee20000000a00 */
[----:B0-----:R-:W-:-:S06]  /*00c0*/  IMAD.WIDE R4, R0, 0x4, R4 ;  /* 0x0000000400047825 */ /* 0x001fcc00078e0204 */
[----:B-1----:R-:W4:Y:S01]  /*00d0*/  LDG.E R4, desc[UR4][R4.64] ;  /* 0x0000000404047981 */ /* 0x002f22000c1e1900 */
[----:B--2---:R-:W-:-:S05]  /*00e0*/  IMAD.WIDE R6, R0, 0x4, R6 ;  /* 0x0000000400067825 */ /* 0x004fca00078e0206 */
[----:B------:R-:W4:Y:S01]  /*00f0*/  LDG.E R2, desc[UR4][R6.64] ;  /* 0x0000000406027981 */ /* 0x000f22000c1e1900 */
[----:B---3--:R-:W-:-:S05]  /*0100*/  IMAD.WIDE R8, R0, 0x4, R8 ;  /* 0x0000000400087825 */ /* 0x008fca00078e0208 */
[----:B------:R-:W2:Y:S01]  /*0110*/  LDG.E R3, desc[UR4][R8.64] ;  /* 0x0000000408037981 */ /* 0x000ea2000c1e1900 */
[----:B----4-:R-:W-:Y:S02]  /*0120*/  IMAD R10, R4, R2, RZ ;  /* 0x00000002040a7224 */ /* 0x010fe400078e02ff */
[----:B--2---:R-:W-:-:S04]  /*0130*/  IMAD.HI.U32 R11, R3, R4, RZ ;  /* 0x00000004030b7227 */ /* 0x004fc800078e00ff */
[----:B------:R-:W-:-:S05]  /*0140*/  IMAD R10, R11, -0xffdfff, R10 ;  /* 0xff0020010b0a7824 */ /* 0x000fca00078e020a */
[----:B------:R-:W-:-:S13]  /*0150*/  ISETP.GT.U32.AND P0, PT, R10, 0xffdffe, PT ;  /* 0x00ffdffe0a00780c */ /* 0x000fda0003f04070 */
[----:B------:R-:W-:-:S05]  /*0160*/  @P0 IADD3 R10, PT, PT, R10, -0xffdfff, RZ ;  /* 0xff0020010a0a0810 */ /* 0x000fca0007ffe0ff */
[----:B------:R-:W-:Y:S02]  /*0170*/  IMAD R11, R2, R10, RZ ;  /* 0x0000000a020b7224 */ /* 0x000fe400078e02ff */
[----:B------:R-:W-:-:S04]  /*0180*/  IMAD.HI.U32 R10, R10, R3, RZ ;  /* 0x000000030a0a7227 */ /* 0x000fc800078e00ff */
        /* <DEDUP_REMOVED lines=65> */
[----:B------:R-:W-:Y:S02]  /*05a0*/  IMAD R6, R4, -0xffdfff, R5 ;  /* 0xff00200104067824 */ /* 0x000fe400078e0205 */
[----:B------:R-:W0:Y:S03]  /*05b0*/  LDC.64 R4, c[0x0][0x398] ;  /* 0x0000e600ff047b82 */ /* 0x000e260000000a00 */
[----:B------:R-:W-:-:S13]  /*05c0*/  ISETP.GT.U32.AND P0, PT, R6, 0xffdffe, PT ;  /* 0x00ffdffe0600780c */ /* 0x000fda0003f04070 */
[----:B------:R-:W-:-:S05]  /*05d0*/  @P0 IADD3 R6, PT, PT, R6, -0xffdfff, RZ ;  /* 0xff00200106060810 */ /* 0x000fca0007ffe0ff */
[----:B------:R-:W-:Y:S02]  /*05e0*/  IMAD R2, R2, R6, RZ ;  /* 0x0000000602027224 */ /* 0x000fe400078e02ff */
[----:B------:R-:W-:-:S04]  /*05f0*/  IMAD.HI.U32 R3, R6, R3, RZ ;  /* 0x0000000306037227 */ /* 0x000fc800078e00ff */
[----:B------:R-:W-:-:S05]  /*0600*/  IMAD R7, R3, -0xffdfff, R2 ;  /* 0xff00200103077824 */ /* 0x000fca00078e0202 */
[----:B------:R-:W-:Y:S01]  /*0610*/  ISETP.GT.U32.AND P0, PT, R7, 0xffdffe, PT ;  /* 0x00ffdffe0700780c */ /* 0x000fe20003f04070 */
[----:B0-----:R-:W-:-:S12]  /*0620*/  IMAD.WIDE R2, R0, 0x4, R4 ;  /* 0x0000000400027825 */ /* 0x001fd800078e0204 */
[----:B------:R-:W-:-:S05]  /*0630*/  @P0 IADD3 R7, PT, PT, R7, -0xffdfff, RZ ;  /* 0xff00200107070810 */ /* 0x000fca0007ffe0ff */
[----:B------:R-:W-:Y:S01]  /*0640*/  STG.E desc[UR4][R2.64], R7 ;  /* 0x0000000702007986 */ /* 0x000fe2000c101904 */
[----:B------:R-:W-:Y:S05]  /*0650*/  EXIT ;  /* 0x000000000000794d */ /* 0x000fea0003800000 */
.L_x_1:
        /* <DEDUP_REMOVED lines=10> */
.L_x_63:


//--------------------- .text._Z22kernel_barrett_chain16ILj16769023EEvPjS0_S0_i --------------------------
	.section	.text._Z22kernel_barrett_chain16ILj16769023EEvPjS0_S0_i,"ax",@progbits
	.align	128
        .global         _Z22kernel_barrett_chain16ILj16769023EEvPjS0_S0_i
        .type           _Z22kernel_barrett_chain16ILj16769023EEvPjS0_S0_i,@function
        .size           _Z22kernel_barrett_chain16ILj16769023EEvPjS0_S0_i,(.L_x_64 - _Z22kernel_barrett_chain16ILj16769023EEvPjS0_S0_i)
        .other          _Z22kernel_barrett_chain16ILj16769023EEvPjS0_S0_i,@"STO_CUDA_ENTRY STV_DEFAULT"
_Z22kernel_barrett_chain16ILj16769023EEvPjS0_S0_i:
.text._Z22kernel_barrett_chain16ILj16769023EEvPjS0_S0_i:
        /* <DEDUP_REMOVED lines=13> */
[----:B--2---:R-:W-:-:S05]  /*00d0*/  IMAD.WIDE R6, R0, 0x4, R6 ;  /* 0x0000000400067825 */ /* 0x004fca00078e0206 */
[----:B------:R-:W3:Y:S02]  /*00e0*/  LDG.E R5, desc[UR4][R6.64] ;  /* 0x0000000406057981 */ /* 0x000ee4000c1e1900 */
[----:B---3--:R-:W-:-:S06]  /*00f0*/  IMAD.WIDE.U32 R4, R2, R5, RZ ;  /* 0x0000000502047225 */ /* 0x008fcc00078e00ff */
[----:B------:R-:W-:-:S04]  /*0100*/  IMAD.WIDE.U32 R8, R5, -0x3fe2fb9f, RZ ;  /* 0xc01d046105087825 */ /* 0x000fc800078e00ff */
[----:B------:R-:W-:-:S04]  /*0110*/  IMAD.WIDE.U32 R10, P0, R4, 0x200500, R8 ;  /* 0x00200500040a7825 */ /* 0x000fc80007800008 */
[----:B------:R-:W-:Y:S01]  /*0120*/  IMAD.WIDE.U32 R8, R4, -0x3fe2fb9f, RZ ;  /* 0xc01d046104087825 */ /* 0x000fe200078e00ff */
[----:B------:R-:W-:Y:S02]  /*0130*/  IADD3.X R13, PT, PT, RZ, RZ, RZ, P0, !PT ;  /* 0x000000ffff0d7210 */ /* 0x000fe400007fe4ff */
[----:B------:R-:W-:Y:S02]  /*0140*/  MOV R12, R11 ;  /* 0x0000000b000c7202 */ /* 0x000fe40000000f00 */
[----:B------:R-:W-:-:S05]  /*0150*/  IADD3 RZ, P0, PT, R9, R10, RZ ;  /* 0x0000000a09ff7210 */ /* 0x000fca0007f1e0ff */
[----:B------:R-:W-:-:S03]  /*0160*/  IMAD.WIDE.U32.X R8, R5, 0x200500, R12, P0 ;  /* 0x0020050005087825 */ /* 0x000fc600000e040c */
[----:B------:R-:W-:-:S04]  /*0170*/  IADD3 R10, P0, PT, R4, -R8, RZ ;  /* 0x80000008040a7210 */ /* 0x000fc80007f1e0ff */
[----:B------:R-:W-:-:S04]  /*0180*/  IADD3.X R7, PT, PT, R5, ~R9, RZ, P0, !PT ;  /* 0x8000000905077210 */ /* 0x000fc800007fe4ff */
[--C-:B------:R-:W-:Y:S02]  /*0190*/  SHF.R.U64 R3, R10, 0x1, R7.reuse ;  /* 0x000000010a037819 */ /* 0x100fe40000001207 */
[----:B------:R-:W-:Y:S02]  /*01a0*/  SHF.R.U32.HI R7, RZ, 0x1, R7 ;  /* 0x00000001ff077819 */ /* 0x000fe40000011607 */
[----:B------:R-:W-:-:S04]  /*01b0*/  IADD3 R3, P0, PT, R3, R8, RZ ;  /* 0x0000000803037210 */ /* 0x000fc80007f1e0ff */
[----:B------:R-:W-:-:S04]  /*01c0*/  IADD3.X R6, PT, PT, R7, R9, RZ, P0, !PT ;  /* 0x0000000907067210 */ /* 0x000fc800007fe4ff */
[--C-:B------:R-:W-:Y:S02]  /*01d0*/  SHF.R.U64 R3, R3, 0x17, R6.reuse ;  /* 0x0000001703037819 */ /* 0x100fe40000001206 */
[----:B------:R-:W-:-:S03]  /*01e0*/  SHF.R.U32.HI R6, RZ, 0x17, R6 ;  /* 0x00000017ff067819 */ /* 0x000fc60000011606 */
[----:B------:R-:W-:-:S04]  /*01f0*/  IMAD.WIDE.U32 R4, R3, -0xffdfff, R4 ;  /* 0xff00200103047825 */ /* 0x000fc800078e0004 */
[----:B------:R-:W-:-:S05]  /*0200*/  IMAD R6, R6, -0xffdfff, RZ ;  /* 0xff00200106067824 */ /* 0x000fca00078e02ff */
[----:B------:R-:W-:Y:S01]  /*0210*/  IADD3 R3, PT, PT, R5, -R3, R6 ;  /* 0x8000000305037210 */ /* 0x000fe20007ffe006 */
[----:B------:R-:W-:-:S04]  /*0220*/  IMAD.WIDE.U32 R4, R4, R2, RZ ;  /* 0x0000000204047225 */ /* 0x000fc800078e00ff */
[----:B------:R-:W-:-:S05]  /*0230*/  IMAD R3, R3, R2, RZ ;  /* 0x0000000203037224 */ /* 0x000fca00078e02ff */
[----:B------:R-:W-:-:S05]  /*0240*/  IADD3 R5, PT, PT, R5, R3, RZ ;  /* 0x0000000305057210 */ /* 0x000fca0007ffe0ff */
[----:B------:R-:W-:-:S04]  /*0250*/  IMAD.WIDE.U32 R6, R5, 0xc01d05, RZ ;  /* 0x00c01d0505067825 */ /* 0x000fc800078e00ff */
[----:B------:R-:W-:-:S04]  /*0260*/  IMAD.WIDE.U32 R8, P0, R4, 0x1002005, R6 ;  /* 0x0100200504087825 */ /* 0x000fc80007800006 */
[----:B------:R-:W-:Y:S01]  /*0270*/  IMAD.WIDE.U32 R6, R4, 0xc01d05, RZ ;  /* 0x00c01d0504067825 */ /* 0x000fe200078e00ff */
[----:B------:R-:W-:Y:S02]  /*0280*/  IADD3.X R11, PT, PT, RZ, RZ, RZ, P0, !PT ;  /* 0x000000ffff0b7210 */ /* 0x000fe400007fe4ff */
[----:B------:R-:W-:Y:S02]  /*0290*/  MOV R10, R9 ;  /* 0x00000009000a7202 */ /* 0x000fe40000000f00 */
[----:B------:R-:W-:-:S05]  /*02a0*/  IADD3 RZ, P0, PT, R7, R8, RZ ;  /* 0x0000000807ff7210 */ /* 0x000fca0007f1e0ff */
[----:B------:R-:W-:-:S05]  /*02b0*/  IMAD.WIDE.U32.X R6, R5, 0x1002005, R10, P0 ;  /* 0x0100200505067825 */ /* 0x000fca00000e040a */
        /* <DEDUP_REMOVED lines=194> */
[----:B------:R-:W-:Y:S02]  /*0ee0*/  IMAD.WIDE.U32.X R6, R5, 0x1002005, R10, P0 ;  /* 0x0100200505067825 */ /* 0x000fe400000e040a */
[----:B------:R-:W0:Y:S03]  /*0ef0*/  LDC.64 R10, c[0x0][0x390] ;  /* 0x0000e400ff0a7b82 */ /* 0x000e260000000a00 */
        /* <DEDUP_REMOVED lines=15> */
[----:B------:R-:W-:Y:S01]  /*0ff0*/  SHF.R.U64 R5, R2, 0x10, R3 ;  /* 0x0000001002057819 */ /* 0x000fe20000001203 */
[----:B0-----:R-:W-:-:S04]  /*1000*/  IMAD.WIDE R2, R0, 0x4, R10 ;  /* 0x0000000400027825 */ /* 0x001fc800078e020a */
[----:B------:R-:W-:-:S05]  /*1010*/  IMAD R5, R5, -0xffdfff, R4 ;  /* 0xff00200105057824 */ /* 0x000fca00078e0204 */
[----:B------:R-:W-:Y:S01]  /*1020*/  STG.E desc[UR4][R2.64], R5 ;  /* 0x0000000502007986 */ /* 0x000fe2000c101904 */
[----:B------:R-:W-:Y:S05]  /*1030*/  EXIT ;  /* 0x000000000000794d */ /* 0x000fea0003800000 */
.L_x_2:
        /* <DEDUP_REMOVED lines=12> */
.L_x_64:


//--------------------- .text._Z19kernel_mont_chain16ILj1048573ELj2386209451EEvPjS0_S0_i --------------------------
	.section	.text._Z19kernel_mont_chain16ILj1048573ELj2386209451EEvPjS0_S0_i,"ax",@progbits
	.align	128
        .global         _Z19kernel_mont_chain16ILj1048573ELj2386209451EEvPjS0_S0_i
        .type           _Z19kernel_mont_chain16ILj1048573ELj2386209451EEvPjS0_S0_i,@function
        .size           _Z19kernel_mont_chain16ILj1048573ELj2386209451EEvPjS0_S0_i,(.L_x_65 - _Z19kernel_mont_chain16ILj1048573ELj2386209451EEvPjS0_S0_i)
        .other          _Z19kernel_mont_chain16ILj1048573ELj2386209451EEvPjS0_S0_i,@"STO_CUDA_ENTRY STV_DEFAULT"
_Z19kernel_mont_chain16ILj1048573ELj2386209451EEvPjS0_S0_i:
.text._Z19kernel_mont_chain16ILj1048573ELj2386209451EEvPjS0_S0_i:
        /* <DEDUP_REMOVED lines=17> */
[----:B------:R-:W-:-:S04]  /*0110*/  IMAD R9, R6, -0x71c55555, RZ ;  /* 0x8e3aaaab06097824 */ /* 0x000fc800078e02ff */
[----:B------:R-:W-:-:S03]  /*0120*/  IMAD.WIDE.U32 R6, R9, 0xffffd, R6 ;  /* 0x000ffffd09067825 */ /* 0x000fc600078e0006 */
[----:B------:R-:W-:Y:S02]  /*0130*/  ISETP.GT.U32.AND P0, PT, R6, -0x1, PT ;  /* 0xffffffff0600780c */ /* 0x000fe40003f04070 */
[----:B------:R-:W-:-:S04]  /*0140*/  IADD3 R7, PT, PT, R7, UR4, RZ ;  /* 0x0000000407077c10 */ /* 0x000fc8000fffe0ff */
[----:B------:R-:W-:-:S13]  /*0150*/  ISETP.GT.U32.AND.EX P0, PT, R7, 0xffffc, PT, P0 ;  /* 0x000ffffc0700780c */ /* 0x000fda0003f04100 */
[----:B------:R-:W-:-:S05]  /*0160*/  @P0 IADD3 R7, PT, PT, R7, -0xffffd, RZ ;  /* 0xfff0000307070810 */ /* 0x000fca0007ffe0ff */
[----:B------:R-:W-:-:S04]  /*0170*/  IMAD.WIDE.U32 R6, R7, R2, RZ ;  /* 0x0000000207067225 */ /* 0x000fc800078e00ff */
[----:B------:R-:W-:Y:S02]  /*0180*/  VIADD R7, R7, UR4 ;  /* 0x0000000407077c36 */ /* 0x000fe40008000000 */
        /* <DEDUP_REMOVED lines=95> */
[----:B------:R-:W-:Y:S01]  /*0780*/  IMAD R3, R4, -0x71c55555, RZ ;  /* 0x8e3aaaab04037824 */ /* 0x000fe200078e02ff */
[----:B------:R-:W-:-:S03]  /*0790*/  IADD3 R5, PT, PT, R5, UR4, RZ ;  /* 0x0000000405057c10 */ /* 0x000fc6000fffe0ff */
[----:B------:R-:W-:-:S04]  /*07a0*/  IMAD.WIDE.U32 R4, R3, 0xffffd, R4 ;  /* 0x000ffffd03047825 */ /* 0x000fc800078e0004 */
[----:B------:R-:W-:Y:S01]  /*07b0*/  VIADD R5, R5, UR4 ;  /* 0x0000000405057c36 */ /* 0x000fe20008000000 */
[----:B------:R-:W-:-:S04]  /*07c0*/  ISETP.GT.U32.AND P0, PT, R4, -0x1, PT ;  /* 0xffffffff0400780c */ /* 0x000fc80003f04070 */
[----:B------:R-:W-:-:S13]  /*07d0*/  ISETP.GT.U32.AND.EX P0, PT, R5, 0xffffc, PT, P0 ;  /* 0x000ffffc0500780c */ /* 0x000fda0003f04100 */
[----:B------:R-:W-:-:S05]  /*07e0*/  @P0 IADD3 R5, PT, PT, R5, -0xffffd, RZ ;  /* 0xfff0000305050810 */ /* 0x000fca0007ffe0ff */
[----:B------:R-:W-:-:S04]  /*07f0*/  IMAD.WIDE.U32 R4, R5, R2, RZ ;  /* 0x0000000205047225 */ /* 0x000fc800078e00ff */
[----:B------:R-:W-:Y:S01]  /*0800*/  IMAD R3, R4, -0x71c55555, RZ ;  /* 0x8e3aaaab04037824 */ /* 0x000fe200078e02ff */
        /* <DEDUP_REMOVED lines=8> */
[----:B------:R-:W-:Y:S01]  /*0890*/  IMAD R7, R2, -0x71c55555, RZ ;  /* 0x8e3aaaab02077824 */ /* 0x000fe200078e02ff */
        /* <DEDUP_REMOVED lines=9> */
.L_x_3:
        /* <DEDUP_REMOVED lines=13> */
.L_x_65:


//--------------------- .text._Z20kernel_shoup_chain16ILj1048573EEvPjS0_S0_S0_i --------------------------
	.section	.text._Z20kernel_shoup_chain16ILj1048573EEvPjS0_S0_S0_i,"ax",@progbits
	.align	128
        .global         _Z20kernel_shoup_chain16ILj1048573EEvPjS0_S0_S0_i
        .type           _Z20kernel_shoup_chain16ILj1048573EEvPjS0_S0_S0_i,@function
        .size           _Z20kernel_shoup_chain16ILj1048573EEvPjS0_S0_S0_i,(.L_x_66 - _Z20kernel_shoup_chain16ILj1048573EEvPjS0_S0_S0_i)
        .other          _Z20kernel_shoup_chain16ILj1048573EEvPjS0_S0_S0_i,@"STO_CUDA_ENTRY STV_DEFAULT"
_Z20kernel_shoup_chain16ILj1048573EEvPjS0_S0_S0_i:
.text._Z20kernel_shoup_chain16ILj1048573EEvPjS0_S0_S0_i:
        /* <DEDUP_REMOVED lines=102> */
.L_x_4:
        /* <DEDUP_REMOVED lines=10> */
.L_x_66:


//--------------------- .text._Z22kernel_barrett_chain16ILj1048573EEvPjS0_S0_i --------------------------
	.section	.text._Z22kernel_barrett_chain16ILj1048573EEvPjS0_S0_i,"ax",@progbits
	.align	128
        .global         _Z22kernel_barrett_chain16ILj1048573EEvPjS0_S0_i
        .type           _Z22kernel_barrett_chain16ILj1048573EEvPjS0_S0_i,@function
        .size           _Z22kernel_barrett_chain16ILj1048573EEvPjS0_S0_i,(.L_x_67 - _Z22kernel_barrett_chain16ILj1048573EEvPjS0_S0_i)
        .other          _Z22kernel_barrett_chain16ILj1048573EEvPjS0_S0_i,@"STO_CUDA_ENTRY STV_DEFAULT"
_Z22kernel_barrett_chain16ILj1048573EEvPjS0_S0_i:
.text._Z22kernel_barrett_chain16ILj1048573EEvPjS0_S0_i:
        /* <DEDUP_REMOVED lines=16> */
[----:B------:R-:W-:-:S04]  /*0100*/  IMAD.WIDE.U32 R8, R5, 0x90001b1, RZ ;  /* 0x090001b105087825 */ /* 0x000fc800078e00ff */
[----:B------:R-:W-:-:S04]  /*0110*/  IMAD.WIDE.U32 R10, P0, R4, 0x3000, R8 ;  /* 0x00003000040a7825 */ /* 0x000fc80007800008 */
[----:B------:R-:W-:Y:S01]  /*0120*/  IMAD.WIDE.U32 R8, R4, 0x90001b1, RZ ;  /* 0x090001b104087825 */ /* 0x000fe200078e00ff */
        /* <DEDUP_REMOVED lines=241> */
.L_x_5:
        /* <DEDUP_REMOVED lines=12> */
.L_x_67:


//--------------------- .text._Z19kernel_mont_chain16ILj65521ELj839905007EEvPjS0_S0_i --------------------------
	.section	.text._Z19kernel_mont_chain16ILj65521ELj839905007EEvPjS0_S0_i,"ax",@progbits
	.align	128
        .global         _Z19kernel_mont_chain16ILj65521ELj839905007EEvPjS0_S0_i
        .type           _Z19kernel_mont_chain16ILj65521ELj839905007EEvPjS0_S0_i,@function
        .size           _Z19kernel_mont_chain16ILj65521ELj839905007EEvPjS0_S0_i,(.L_x_68 - _Z19kernel_mont_chain16ILj65521ELj839905007EEvPjS0_S0_i)
        .other          _Z19kernel_mont_chain16ILj65521ELj839905007EEvPjS0_S0_i,@"STO_CUDA_ENTRY STV_DEFAULT"
_Z19kernel_mont_chain16ILj65521ELj839905007EEvPjS0_S0_i:
.text._Z19kernel_mont_chain16ILj65521ELj839905007EEvPjS0_S0_i:
        /* <DEDUP_REMOVED lines=147> */
.L_x_6:
        /* <DEDUP_REMOVED lines=13> */
.L_x_68:


//--------------------- .text._Z20kernel_shoup_chain16ILj65521EEvPjS0_S0_S0_i --------------------------
	.section	.text._Z20kernel_shoup_chain16ILj65521EEvPjS0_S0_S0_i,"ax",@progbits
	.align	128
        .global         _Z20kernel_shoup_chain16ILj65521EEvPjS0_S0_S0_i
        .type           _Z20kernel_shoup_chain16ILj65521EEvPjS0_S0_S0_i,@function
        .size           _Z20kernel_shoup_chain16ILj65521EEvPjS0_S0_S0_i,(.L_x_69 - _Z20kernel_shoup_chain16ILj65521EEvPjS0_S0_S0_i)
        .other          _Z20kernel_shoup_chain16ILj65521EEvPjS0_S0_S0_i,@"STO_CUDA_ENTRY STV_DEFAULT"
_Z20kernel_shoup_chain16ILj65521EEvPjS0_S0_S0_i:
.text._Z20kernel_shoup_chain16ILj65521EEvPjS0_S0_S0_i:
        /* <DEDUP_REMOVED lines=102> */
.L_x_7:
        /* <DEDUP_REMOVED lines=10> */
.L_x_69:


//--------------------- .text._Z22kernel_barrett_chain16ILj65521EEvPjS0_S0_i --------------------------
	.section	.text._Z22kernel_barrett_chain16ILj65521EEvPjS0_S0_i,"ax",@progbits
	.align	128
        .global         _Z22kernel_barrett_chain16ILj65521EEvPjS0_S0_i
        .type           _Z22kernel_barrett_chain16ILj65521EEvPjS0_S0_i,@function
        .size           _Z22kernel_barrett_chain16ILj65521EEvPjS0_S0_i,(.L_x_70 - _Z22kernel_barrett_chain16ILj65521EEvPjS0_S0_i)
        .other          _Z22kernel_barrett_chain16ILj65521EEvPjS0_S0_i,@"STO_CUDA_ENTRY STV_DEFAULT"
_Z22kernel_barrett_chain16ILj65521EEvPjS0_S0_i:
.text._Z22kernel_barrett_chain16ILj65521EEvPjS0_S0_i:
        /* <DEDUP_REMOVED lines=43> */
[----:B------:R-:W-:-:S04]  /*02b0*/  IMAD.WIDE.U32.X R6, R5, 0x1000f, R10, P0 ;  /* 0x0001000f05067825 */ /* 0x000fc800000e040a */
[----:B------:R-:W-:Y:S02]  /*02c0*/  IMAD R7, R7, -0xfff1, RZ ;  /* 0xffff000f07077824 */ /* 0x000fe400078e02ff */
[----:B------:R-:W-:-:S05]  /*02d0*/  IMAD.WIDE.U32 R4, R6, -0xfff1, R4 ;  /* 0xffff000f06047825 */ /* 0x000fca00078e0004 */
        /* <DEDUP_REMOVED lines=165> */
[----:B------:R-:W-:Y:S02]  /*0d30*/  IADD3 RZ, P0, PT, R7, R8, RZ ;  /* 0x0000000807ff7210 */ /* 0x000fe40007f1e0ff */
[----:B------:R-:W0:Y:S03]  /*0d40*/  LDC.64 R8, c[0x0][0x390] ;  /* 0x0000e400ff087b82 */ /* 0x000e260000000a00 */
        /* <DEDUP_REMOVED lines=8> */
[----:B------:R-:W-:-:S04]  /*0dd0*/  IMAD.WIDE.U32 R2, R4, 0xe10d30, RZ ;  /* 0x00e10d3004027825 */ /* 0x000fc800078e00ff */
[----:B------:R-:W-:-:S03]  /*0de0*/  IMAD.WIDE.U32 R6, R4, 0x1000f, R6 ;  /* 0x0001000f04067825 */ /* 0x000fc600078e0006 */
[----:B------:R-:W-:Y:S01]  /*0df0*/  IADD3 RZ, P0, PT, R3, R6, RZ ;  /* 0x0000000603ff7210 */ /* 0x000fe20007f1e0ff */
[----:B0-----:R-:W-:-:S04]  /*0e00*/  IMAD.WIDE R2, R0, 0x4, R8 ;  /* 0x0000000400027825 */ /* 0x001fc800078e0208 */
[----:B------:R-:W-:-:S04]  /*0e10*/  IMAD.X R5, R5, 0x1000f, R7, P0 ;  /* 0x0001000f05057824 */ /* 0x000fc800000e0607 */
[----:B------:R-:W-:-:S05]  /*0e20*/  IMAD R5, R5, -0xfff1, R4 ;  /* 0xffff000f05057824 */ /* 0x000fca00078e0204 */
[----:B------:R-:W-:Y:S01]  /*0e30*/  STG.E desc[UR4][R2.64], R5 ;  /* 0x0000000502007986 */ /* 0x000fe2000c101904 */
[----:B------:R-:W-:Y:S05]  /*0e40*/  EXIT ;  /* 0x000000000000794d */ /* 0x000fea0003800000 */
.L_x_8:
        /* <DEDUP_REMOVED lines=11> */
.L_x_70:


//--------------------- .text._Z19kernel_mont_chain16ILj268369921ELj268369919EEvPjS0_S0_i --------------------------
	.section	.text._Z19kernel_mont_chain16ILj268369921ELj268369919EEvPjS0_S0_i,"ax",@progbits
	.align	128
        .global         _Z19kernel_mont_chain16ILj268369921ELj268369919EEvPjS0_S0_i
        .type           _Z19kernel_mont_chain16ILj268369921ELj268369919EEvPjS0_S0_i,@function
        .size           _Z19kernel_mont_chain16ILj268369921ELj268369919EEvPjS0_S0_i,(.L_x_71 - _Z19kernel_mont_chain16ILj268369921ELj268369919EEvPjS0_S0_i)
        .other          _Z19kernel_mont_chain16ILj268369921ELj268369919EEvPjS0_S0_i,@"STO_CUDA_ENTRY STV_DEFAULT"
_Z19kernel_mont_chain16ILj268369921ELj268369919EEvPjS0_S0_i:
.text._Z19kernel_mont_chain16ILj268369921ELj268369919EEvPjS0_S0_i:
        /* <DEDUP_REMOVED lines=147> */
.L_x_9:
        /* <DEDUP_REMOVED lines=13> */
.L_x_71:


//--------------------- .text._Z20kernel_shoup_chain16ILj268369921EEvPjS0_S0_S0_i --------------------------
	.section	.text._Z20kernel_shoup_chain16ILj268369921EEvPjS0_S0_S0_i,"ax",@progbits
	.align	128
        .global         _Z20kernel_shoup_chain16ILj268369921EEvPjS0_S0_S0_i
        .type           _Z20kernel_shoup_chain16ILj268369921EEvPjS0_S0_S0_i,@function
        .size           _Z20kernel_shoup_chain16ILj268369921EEvPjS0_S0_S0_i,(.L_x_72 - _Z20kernel_shoup_chain16ILj268369921EEvPjS0_S0_S0_i)
        .other          _Z20kernel_shoup_chain16ILj268369921EEvPjS0_S0_S0_i,@"STO_CUDA_ENTRY STV_DEFAULT"
_Z20kernel_shoup_chain16ILj268369921EEvPjS0_S0_S0_i:
.text._Z20kernel_shoup_chain16ILj268369921EEvPjS0_S0_S0_i:
        /* <DEDUP_REMOVED lines=102> */
.L_x_10:
        /* <DEDUP_REMOVED lines=10> */
.L_x_72:


//--------------------- .text._Z22kernel_barrett_chain16ILj268369921EEvPjS0_S0_i --------------------------
	.section	.text._Z22kernel_barrett_chain16ILj268369921EEvPjS0_S0_i,"ax",@progbits
	.align	128
        .global         _Z22kernel_barrett_chain16ILj268369921EEvPjS0_S0_i
        .type           _Z22kernel_barrett_chain16ILj268369921EEvPjS0_S0_i,@function
        .size           _Z22kernel_barrett_chain16ILj268369921EEvPjS0_S0_i,(.L_x_73 - _Z22kernel_barrett_chain16ILj268369921EEvPjS0_S0_i)
        .other          _Z22kernel_barrett_chain16ILj268369921EEvPjS0_S0_i,@"STO_CUDA_ENTRY STV_DEFAULT"
_Z22kernel_barrett_chain16ILj268369921EEvPjS0_S0_i:
.text._Z22kernel_barrett_chain16ILj268369921EEvPjS0_S0_i:
        /* <DEDUP_REMOVED lines=260> */
.L_x_11:
        /* <DEDUP_REMOVED lines=12> */
.L_x_73:


//--------------------- .text._Z22kernel_dynamic_chain16PjS_S_ij --------------------------
	.section	.text._Z22kernel_dynamic_chain16PjS_S_ij,"ax",@progbits
	.align	128
        .global         _Z22kernel_dynamic_chain16PjS_S_ij
        .type           _Z22kernel_dynamic_chain16PjS_S_ij,@function
        .size           _Z22kernel_dynamic_chain16PjS_S_ij,(.L_x_61 - _Z22kernel_dynamic_chain16PjS_S_ij)
        .other          _Z22kernel_dynamic_chain16PjS_S_ij,@"STO_CUDA_ENTRY STV_DEFAULT"
_Z22kernel_dynamic_chain16PjS_S_ij:
.text._Z22kernel_dynamic_chain16PjS_S_ij:
        /* <DEDUP_REMOVED lines=14> */
[----:B------:R-:W3:Y:S01]  /*00e0*/  LDG.E R0, desc[UR6][R6.64] ;  /* 0x0000000606007981 */ /* 0x000ee2000c1e1900 */
[----:B------:R-:W0:Y:S01]  /*00f0*/  LDCU UR4, c[0x0][0x39c] ;  /* 0x00007380ff0477ac */ /* 0x000e220008000800 */
[----:B------:R-:W-:Y:S01]  /*0100*/  BSSY.RECONVERGENT B0, `(.L_x_12) ;  /* 0x000001c000007945 */ /* 0x000fe20003800200 */
[----:B------:R-:W-:Y:S01]  /*0110*/  UMOV UR5, URZ ;  /* 0x000000ff00057c82 */ /* 0x000fe20008000000 */
[----:B---3--:R-:W-:-:S05]  /*0120*/  IMAD.WIDE.U32 R4, R0, R5, RZ ;  /* 0x0000000500047225 */ /* 0x008fca00078e00ff */
[----:B------:R-:W-:-:S13]  /*0130*/  ISETP.NE.U32.AND P0, PT, R5, RZ, PT ;  /* 0x000000ff0500720c */ /* 0x000fda0003f05070 */
[----:B0-----:R-:W-:Y:S05]  /*0140*/  @P0 BRA `(.L_x_13) ;  /* 0x0000000000500947 */ /* 0x001fea0003800000 */
[----:B------:R-:W0:Y:S02]  /*0150*/  LDCU UR8, c[0x0][0x39c] ;  /* 0x00007380ff0877ac */ /* 0x000e240008000800 */
[----:B0-----:R-:W0:Y:S01]  /*0160*/  I2F.U32.RP R3, UR8 ;  /* 0x0000000800037d06 */ /* 0x001e220008209000 */
[----:B------:R-:W-:-:S07]  /*0170*/  ISETP.NE.U32.AND P1, PT, RZ, UR8, PT ;  /* 0x00000008ff007c0c */ /* 0x000fce000bf25070 */
[----:B0-----:R-:W0:Y:S02]  /*0180*/  MUFU.RCP R3, R3 ;  /* 0x0000000300037308 */ /* 0x001e240000001000 */
[----:B0-----:R-:W-:-:S06]  /*0190*/  IADD3 R6, PT, PT, R3, 0xffffffe, RZ ;  /* 0x0ffffffe03067810 */ /* 0x001fcc0007ffe0ff */
[----:B------:R0:W1:Y:S02]  /*01a0*/  F2I.FTZ.U32.TRUNC.NTZ R7, R6 ;  /* 0x0000000600077305 */ /* 0x000064000021f000 */
[----:B0-----:R-:W-:Y:S02]  /*01b0*/  HFMA2 R6, -RZ, RZ, 0, 0 ;  /* 0x00000000ff067431 */ /* 0x001fe400000001ff */
[----:B-1----:R-:W-:-:S04]  /*01c0*/  IMAD.MOV R5, RZ, RZ, -R7 ;  /* 0x000000ffff057224 */ /* 0x002fc800078e0a07 */
[----:B------:R-:W-:-:S04]  /*01d0*/  IMAD R5, R5, UR8, RZ ;  /* 0x0000000805057c24 */ /* 0x000fc8000f8e02ff */
[----:B------:R-:W-:Y:S01]  /*01e0*/  IMAD.HI.U32 R7, R7, R5, R6 ;  /* 0x0000000507077227 */ /* 0x000fe200078e0006 */
[----:B------:R-:W-:-:S05]  /*01f0*/  MOV R5, RZ ;  /* 0x000000ff00057202 */ /* 0x000fca0000000f00 */
[----:B------:R-:W-:-:S04]  /*0200*/  IMAD.HI.U32 R7, R7, R4, RZ ;  /* 0x0000000407077227 */ /* 0x000fc800078e00ff */
[----:B------:R-:W-:-:S04]  /*0210*/  IMAD.MOV R7, RZ, RZ, -R7 ;  /* 0x000000ffff077224 */ /* 0x000fc800078e0a07 */
[----:B------:R-:W-:-:S05]  /*0220*/  IMAD R4, R7, UR8, R4 ;  /* 0x0000000807047c24 */ /* 0x000fca000f8e0204 */
[----:B------:R-:W-:-:S13]  /*0230*/  ISETP.GE.U32.AND P0, PT, R4, UR8, PT ;  /* 0x0000000804007c0c */ /* 0x000fda000bf06070 */
[----:B------:R-:W-:-:S04]  /*0240*/  @P0 IADD3 R4, PT, PT, R4, -UR8, RZ ;  /* 0x8000000804040c10 */ /* 0x000fc8000fffe0ff */
[----:B------:R-:W-:-:S13]  /*0250*/  ISETP.GE.U32.AND P0, PT, R4, UR8, PT ;  /* 0x0000000804007c0c */ /* 0x000fda000bf06070 */
[----:B------:R-:W-:Y:S01]  /*0260*/  @P0 VIADD R4, R4, -UR8 ;  /* 0x8000000804040c36 */ /* 0x000fe20008000000 */
[----:B------:R-:W-:Y:S01]  /*0270*/  @!P1 LOP3.LUT R4, RZ, UR8, RZ, 0x33, !PT ;  /* 0x00000008ff049c12 */ /* 0x000fe2000f8e33ff */
[----:B------:R-:W-:Y:S06]  /*0280*/  BRA `(.L_x_14) ;  /* 0x00000000000c7947 */ /* 0x000fec0003800000 */
.L_x_13:
[----:B------:R-:W-:Y:S01]  /*0290*/  IMAD.MOV.U32 R3, RZ, RZ, R5 ;  /* 0x000000ffff037224 */ /* 0x000fe200078e0005 */
[----:B------:R-:W-:-:S07]  /*02a0*/  MOV R6, 0x2c0 ;  /* 0x000002c000067802 */ /* 0x000fce0000000f00 */
[----:B------:R-:W-:Y:S05]  /*02b0*/  CALL.REL.NOINC `($__internal_0_$__cuda_sm20_rem_u64) ;  /* 0x0000001800e47944 */ /* 0x000fea0003c00000 */
.L_x_14:
[----:B------:R-:W-:Y:S05]  /*02c0*/  BSYNC.RECONVERGENT B0 ;  /* 0x0000000000007941 */ /* 0x000fea0003800200 */
.L_x_12:
[-C--:B------:R-:W-:Y:S01]  /*02d0*/  IMAD R3, R5, R0.reuse, RZ ;  /* 0x0000000005037224 */ /* 0x080fe200078e02ff */
[----:B------:R-:W-:Y:S01]  /*02e0*/  BSSY.RECONVERGENT B0, `(.L_x_15) ;  /* 0x000001b000007945 */ /* 0x000fe20003800200 */
[----:B------:R-:W-:-:S05]  /*02f0*/  IMAD.WIDE.U32 R4, R4, R0, RZ ;  /* 0x0000000004047225 */ /* 0x000fca00078e00ff */
[----:B------:R-:W-:-:S04]  /*0300*/  IADD3 R3, PT, PT, R5, R3, RZ ;  /* 0x0000000305037210 */ /* 0x000fc80007ffe0ff */
[----:B------:R-:W-:-:S13]  /*0310*/  ISETP.NE.U32.AND P0, PT, R3, RZ, PT ;  /* 0x000000ff0300720c */ /* 0x000fda0003f05070 */
[----:B------:R-:W-:Y:S05]  /*0320*/  @P0 BRA `(.L_x_16) ;  /* 0x0000000000500947 */ /* 0x000fea0003800000 */
[----:B------:R-:W0:Y:S02]  /*0330*/  LDCU UR8, c[0x0][0x39c] ;  /* 0x00007380ff0877ac */ /* 0x000e240008000800 */
[----:B0-----:R-:W0:Y:S01]  /*0340*/  I2F.U32.RP R5, UR8 ;  /* 0x0000000800057d06 */ /* 0x001e220008209000 */
[----:B------:R-:W-:-:S07]  /*0350*/  ISETP.NE.U32.AND P1, PT, RZ, UR8, PT ;  /* 0x00000008ff007c0c */ /* 0x000fce000bf25070 */
[----:B0-----:R-:W0:Y:S02]  /*0360*/  MUFU.RCP R5, R5 ;  /* 0x0000000500057308 */ /* 0x001e240000001000 */
[----:B0-----:R-:W-:Y:S02]  /*0370*/  VIADD R6, R5, 0xffffffe ;  /* 0x0ffffffe05067836 */ /* 0x001fe40000000000 */
[----:B------:R-:W-:-:S04]  /*0380*/  IMAD.MOV.U32 R5, RZ, RZ, RZ ;  /* 0x000000ffff057224 */ /* 0x000fc800078e00ff */
[----:B------:R0:W1:Y:S02]  /*0390*/  F2I.FTZ.U32.TRUNC.NTZ R7, R6 ;  /* 0x0000000600077305 */ /* 0x000064000021f000 */
[----:B0-----:R-:W-:Y:S01]  /*03a0*/  IMAD.MOV.U32 R6, RZ, RZ, RZ ;  /* 0x000000ffff067224 */ /* 0x001fe200078e00ff */
[----:B-1----:R-:W-:-:S05]  /*03b0*/  IADD3 R3, PT, PT, RZ, -R7, RZ ;  /* 0x80000007ff037210 */ /* 0x002fca0007ffe0ff */
[----:B------:R-:W-:-:S04]  /*03c0*/  IMAD R3, R3, UR8, RZ ;  /* 0x0000000803037c24 */ /* 0x000fc8000f8e02ff */
[----:B------:R-:W-:-:S06]  /*03d0*/  IMAD.HI.U32 R3, R7, R3, R6 ;  /* 0x0000000307037227 */ /* 0x000fcc00078e0006 */
[----:B------:R-:W-:-:S05]  /*03e0*/  IMAD.HI.U32 R3, R3, R4, RZ ;  /* 0x0000000403037227 */ /* 0x000fca00078e00ff */
[----:B------:R-:W-:-:S05]  /*03f0*/  IADD3 R3, PT, PT, -R3, RZ, RZ ;  /* 0x000000ff03037210 */ /* 0x000fca0007ffe1ff */
[----:B------:R-:W-:-:S05]  /*0400*/  IMAD R4, R3, UR8, R4 ;  /* 0x0000000803047c24 */ /* 0x000fca000f8e0204 */
[----:B------:R-:W-:-:S13]  /*0410*/  ISETP.GE.U32.AND P0, PT, R4, UR8, PT ;  /* 0x0000000804007c0c */ /* 0x000fda000bf06070 */
[----:B------:R-:W-:-:S05]  /*0420*/  @P0 VIADD R4, R4, -UR8 ;  /* 0x8000000804040c36 */ /* 0x000fca0008000000 */
[----:B------:R-:W-:-:S13]  /*0430*/  ISETP.GE.U32.AND P0, PT, R4, UR8, PT ;  /* 0x0000000804007c0c */ /* 0x000fda000bf06070 */
[----:B------:R-:W-:Y:S02]  /*0440*/  @P0 IADD3 R4, PT, PT, R4, -UR8, RZ ;  /* 0x8000000804040c10 */ /* 0x000fe4000fffe0ff */
[----:B------:R-:W-:Y:S01]  /*0450*/  @!P1 LOP3.LUT R4, RZ, UR8, RZ, 0x33, !PT ;  /* 0x00000008ff049c12 */ /* 0x000fe2000f8e33ff */
[----:B------:R-:W-:Y:S06]  /*0460*/  BRA `(.L_x_17) ;  /* 0x0000000000087947 */ /* 0x000fec0003800000 */
.L_x_16:
[----:B------:R-:W-:-:S07]  /*0470*/  MOV R6, 0x490 ;  /* 0x0000049000067802 */ /* 0x000fce0000000f00 */
[----:B------:R-:W-:Y:S05]  /*0480*/  CALL.REL.NOINC `($__internal_0_$__cuda_sm20_rem_u64) ;  /* 0x0000001800707944 */ /* 0x000fea0003c00000 */
.L_x_17:
[----:B------:R-:W-:Y:S05]  /*0490*/  BSYNC.RECONVERGENT B0 ;  /* 0x0000000000007941 */ /* 0x000fea0003800200 */
.L_x_15:
        /* <DEDUP_REMOVED lines=26> */
.L_x_19:
[----:B------:R-:W-:-:S07]  /*0640*/  MOV R6, 0x660 ;  /* 0x0000066000067802 */ /* 0x000fce0000000f00 */
[----:B------:R-:W-:Y:S05]  /*0650*/  CALL.REL.NOINC `($__internal_0_$__cuda_sm20_rem_u64) ;  /* 0x0000001400fc7944 */ /* 0x000fea0003c00000 */
.L_x_20:
[----:B------:R-:W-:Y:S05]  /*0660*/  BSYNC.RECONVERGENT B0 ;  /* 0x0000000000007941 */ /* 0x000fea0003800200 */
.L_x_18:
        /* <DEDUP_REMOVED lines=26> */
.L_x_22:
[----:B------:R-:W-:-:S07]  /*0810*/  MOV R6, 0x830 ;  /* 0x0000083000067802 */ /* 0x000fce0000000f00 */
[----:B------:R-:W-:Y:S05]  /*0820*/  CALL.REL.NOINC `($__internal_0_$__cuda_sm20_rem_u64) ;  /* 0x0000001400887944 */ /* 0x000fea0003c00000 */
.L_x_23:
[----:B------:R-:W-:Y:S05]  /*0830*/  BSYNC.RECONVERGENT B0 ;  /* 0x0000000000007941 */ /* 0x000fea0003800200 */
.L_x_21:
        /* <DEDUP_REMOVED lines=26> */
.L_x_25:
[----:B------:R-:W-:-:S07]  /*09e0*/  MOV R6, 0xa00 ;  /* 0x00000a0000067802 */ /* 0x000fce0000000f00 */
[----:B------:R-:W-:Y:S05]  /*09f0*/  CALL.REL.NOINC `($__internal_0_$__cuda_sm20_rem_u64) ;  /* 0x0000001400147944 */ /* 0x000fea0003c00000 */
.L_x_26:
[----:B------:R-:W-:Y:S05]  /*0a00*/  BSYNC.RECONVERGENT B0 ;  /* 0x0000000000007941 */ /* 0x000fea0003800200 */
.L_x_24:
        /* <DEDUP_REMOVED lines=26> */
.L_x_28:
[----:B------:R-:W-:-:S07]  /*0bb0*/  MOV R6, 0xbd0 ;  /* 0x00000bd000067802 */ /* 0x000fce0000000f00 */
[----:B------:R-:W-:Y:S05]  /*0bc0*/  CALL.REL.NOINC `($__internal_0_$__cuda_sm20_rem_u64) ;  /* 0x0000001000a07944 */ /* 0x000fea0003c00000 */
.L_x_29:
[----:B------:R-:W-:Y:S05]  /*0bd0*/  BSYNC.RECONVERGENT B0 ;  /* 0x0000000000007941 */ /* 0x000fea0003800200 */
.L_x_27:
        /* <DEDUP_REMOVED lines=26> */
.L_x_31:
[----:B------:R-:W-:-:S07]  /*0d80*/  MOV R6, 0xda0 ;  /* 0x00000da000067802 */ /* 0x000fce0000000f00 */
[----:B------:R-:W-:Y:S05]  /*0d90*/  CALL.REL.NOINC `($__internal_0_$__cuda_sm20_rem_u64) ;  /* 0x00000010002c7944 */ /* 0x000fea0003c00000 */
.L_x_32:
[----:B------:R-:W-:Y:S05]  /*0da0*/  BSYNC.RECONVERGENT B0 ;  /* 0x0000000000007941 */ /* 0x000fea0003800200 */
.L_x_30:
        /* <DEDUP_REMOVED lines=26> */
.L_x_34:
[----:B------:R-:W-:-:S07]  /*0f50*/  MOV R6, 0xf70 ;  /* 0x00000f7000067802 */ /* 0x000fce0000000f00 */
[----:B------:R-:W-:Y:S05]  /*0f60*/  CALL.REL.NOINC `($__internal_0_$__cuda_sm20_rem_u64) ;  /* 0x0000000c00b87944 */ /* 0x000fea0003c00000 */
.L_x_35:
[----:B------:R-:W-:Y:S05]  /*0f70*/  BSYNC.RECONVERGENT B0 ;  /* 0x0000000000007941 */ /* 0x000fea0003800200 */
.L_x_33:
        /* <DEDUP_REMOVED lines=26> */
.L_x_37:
[----:B------:R-:W-:-:S07]  /*1120*/  MOV R6, 0x1140 ;  /* 0x0000114000067802 */ /* 0x000fce0000000f00 */
[----:B------:R-:W-:Y:S05]  /*1130*/  CALL.REL.NOINC `($__internal_0_$__cuda_sm20_rem_u64) ;  /* 0x0000000c00447944 */ /* 0x000fea0003c00000 */
.L_x_38:
[----:B------:R-:W-:Y:S05]  /*1140*/  BSYNC.RECONVERGENT B0 ;  /* 0x0000000000007941 */ /* 0x000fea0003800200 */
.L_x_36:
        /* <DEDUP_REMOVED lines=26> */
.L_x_40:
[----:B------:R-:W-:-:S07]  /*12f0*/  MOV R6, 0x1310 ;  /* 0x0000131000067802 */ /* 0x000fce0000000f00 */
[----:B------:R-:W-:Y:S05]  /*1300*/  CALL.REL.NOINC `($__internal_0_$__cuda_sm20_rem_u64) ;  /* 0x0000000800d07944 */ /* 0x000fea0003c00000 */
.L_x_41:
[----:B------:R-:W-:Y:S05]  /*1310*/  BSYNC.RECONVERGENT B0 ;  /* 0x0000000000007941 */ /* 0x000fea0003800200 */
.L_x_39:
        /* <DEDUP_REMOVED lines=26> */
.L_x_43:
[----:B------:R-:W-:-:S07]  /*14c0*/  MOV R6, 0x14e0 ;  /* 0x000014e000067802 */ /* 0x000fce0000000f00 */
[----:B------:R-:W-:Y:S05]  /*14d0*/  CALL.REL.NOINC `($__internal_0_$__cuda_sm20_rem_u64) ;  /* 0x00000008005c7944 */ /* 0x000fea0003c00000 */
.L_x_44:
[----:B------:R-:W-:Y:S05]  /*14e0*/  BSYNC.RECONVERGENT B0 ;  /* 0x0000000000007941 */ /* 0x000fea0003800200 */
.L_x_42:
        /* <DEDUP_REMOVED lines=26> */
.L_x_46:
[----:B------:R-:W-:-:S07]  /*1690*/  MOV R6, 0x16b0 ;  /* 0x000016b000067802 */ /* 0x000fce0000000f00 */
[----:B------:R-:W-:Y:S05]  /*16a0*/  CALL.REL.NOINC `($__internal_0_$__cuda_sm20_rem_u64) ;  /* 0x0000000400e87944 */ /* 0x000fea0003c00000 */
.L_x_47:
[----:B------:R-:W-:Y:S05]  /*16b0*/  BSYNC.RECONVERGENT B0 ;  /* 0x0000000000007941 */ /* 0x000fea0003800200 */
.L_x_45:
        /* <DEDUP_REMOVED lines=26> */
.L_x_49:
[----:B------:R-:W-:-:S07]  /*1860*/  MOV R6, 0x1880 ;  /* 0x0000188000067802 */ /* 0x000fce0000000f00 */
[----:B------:R-:W-:Y:S05]  /*1870*/  CALL.REL.NOINC `($__internal_0_$__cuda_sm20_rem_u64) ;  /* 0x0000000400747944 */ /* 0x000fea0003c00000 */
.L_x_50:
[----:B------:R-:W-:Y:S05]  /*1880*/  BSYNC.RECONVERGENT B0 ;  /* 0x0000000000007941 */ /* 0x000fea0003800200 */
.L_x_48:
        /* <DEDUP_REMOVED lines=26> */
.L_x_52:
[----:B------:R-:W-:-:S07]  /*1a30*/  MOV R6, 0x1a50 ;  /* 0x00001a5000067802 */ /* 0x000fce0000000f00 */
[----:B------:R-:W-:Y:S05]  /*1a40*/  CALL.REL.NOINC `($__internal_0_$__cuda_sm20_rem_u64) ;  /* 0x0000000400007944 */ /* 0x000fea0003c00000 */
.L_x_53:
[----:B------:R-:W-:Y:S05]  /*1a50*/  BSYNC.RECONVERGENT B0 ;  /* 0x0000000000007941 */ /* 0x000fea0003800200 */
.L_x_51:
        /* <DEDUP_REMOVED lines=26> */
.L_x_55:
[----:B------:R-:W-:-:S07]  /*1c00*/  MOV R6, 0x1c20 ;  /* 0x00001c2000067802 */ /* 0x000fce0000000f00 */
[----:B------:R-:W-:Y:S05]  /*1c10*/  CALL.REL.NOINC `($__internal_0_$__cuda_sm20_rem_u64) ;  /* 0x00000000008c7944 */ /* 0x000fea0003c00000 */
.L_x_56:
[----:B------:R-:W-:Y:S05]  /*1c20*/  BSYNC.RECONVERGENT B0 ;  /* 0x0000000000007941 */ /* 0x000fea0003800200 */
.L_x_54:
        /* <DEDUP_REMOVED lines=10> */
[----:B0-----:R-:W-:-:S06]  /*1cd0*/  VIADD R6, R5, 0xffffffe ;  /* 0x0ffffffe05067836 */ /* 0x001fcc0000000000 */
        /* <DEDUP_REMOVED lines=12> */
[----:B------:R-:W-:-:S05]  /*1da0*/  @!P1 LOP3.LUT R4, RZ, UR8, RZ, 0x33, !PT ;  /* 0x00000008ff049c12 */ /* 0x000fca000f8e33ff */
[----:B------:R-:W-:Y:S01]  /*1db0*/  IMAD.MOV.U32 R7, RZ, RZ, R4 ;  /* 0x000000ffff077224 */ /* 0x000fe200078e0004 */
[----:B------:R-:W-:Y:S06]  /*1dc0*/  BRA `(.L_x_59) ;  /* 0x00000000000c7947 */ /* 0x000fec0003800000 */
.L_x_58:
[----:B------:R-:W-:-:S07]  /*1dd0*/  MOV R6, 0x1df0 ;  /* 0x00001df000067802 */ /* 0x000fce0000000f00 */
[----:B------:R-:W-:Y:S05]  /*1de0*/  CALL.REL.NOINC `($__internal_0_$__cuda_sm20_rem_u64) ;  /* 0x0000000000187944 */ /* 0x000fea0003c00000 */
[----:B------:R-:W-:-:S07]  /*1df0*/  MOV R7, R4 ;  /* 0x0000000400077202 */ /* 0x000fce0000000f00 */
.L_x_59:
[----:B------:R-:W-:Y:S05]  /*1e00*/  BSYNC.RECONVERGENT B0 ;  /* 0x0000000000007941 */ /* 0x000fea0003800200 */
.L_x_57:
[----:B------:R-:W0:Y:S02]  /*1e10*/  LDC.64 R4, c[0x0][0x390] ;  /* 0x0000e400ff047b82 */ /* 0x000e240000000a00 */
[----:B0-----:R-:W-:-:S05]  /*1e20*/  IMAD.WIDE R2, R2, 0x4, R4 ;  /* 0x0000000402027825 */ /* 0x001fca00078e0204 */
[----:B------:R-:W-:Y:S01]  /*1e30*/  STG.E desc[UR6][R2.64], R7 ;  /* 0x0000000702007986 */ /* 0x000fe2000c101906 */
[----:B------:R-:W-:Y:S05]  /*1e40*/  EXIT ;  /* 0x000000000000794d */ /* 0x000fea0003800000 */
        .weak           $__internal_0_$__cuda_sm20_rem_u64
        .type           $__internal_0_$__cuda_sm20_rem_u64,@function
        .size           $__internal_0_$__cuda_sm20_rem_u64,(.L_x_61 - $__internal_0_$__cuda_sm20_rem_u64)
$__internal_0_$__cuda_sm20_rem_u64:
[----:B------:R-:W0:Y:S08]  /*1e50*/  I2F.U64.RP R5, UR4 ;  /* 0x0000000400057d12 */ /* 0x000e300008309000 */
[----:B0-----:R-:W0:Y:S02]  /*1e60*/  MUFU.RCP R5, R5 ;  /* 0x0000000500057308 */ /* 0x001e240000001000 */
[----:B0-----:R-:W-:-:S06]  /*1e70*/  VIADD R8, R5, 0x1ffffffe ;  /* 0x1ffffffe05087836 */ /* 0x001fcc0000000000 */
[----:B------:R-:W0:Y:S02]  /*1e80*/  F2I.U64.TRUNC R8, R8 ;  /* 0x0000000800087311 */ /* 0x000e24000020d800 */
[----:B0-----:R-:W-:-:S04]  /*1e90*/  IMAD.WIDE.U32 R10, R8, UR4, RZ ;  /* 0x00000004080a7c25 */ /* 0x001fc8000f8e00ff */
[C---:B------:R-:W-:Y:S01]  /*1ea0*/  IMAD R7, R8.reuse, UR5, R11 ;  /* 0x0000000508077c24 */ /* 0x040fe2000f8e020b */
[----:B------:R-:W-:Y:S01]  /*1eb0*/  IADD3 R13, P0, PT, RZ, -R10, RZ ;  /* 0x8000000aff0d7210 */ /* 0x000fe20007f1e0ff */
[----:B------:R-:W-:Y:S02]  /*1ec0*/  IMAD.MOV.U32 R11, RZ, RZ, R8 ;  /* 0x000000ffff0b7224 */ /* 0x000fe400078e0008 */
[----:B------:R-:W-:Y:S02]  /*1ed0*/  IMAD R7, R9, UR4, R7 ;  /* 0x0000000409077c24 */ /* 0x000fe4000f8e0207 */
[----:B------:R-:W-:-:S03]  /*1ee0*/  IMAD.HI.U32 R10, R8, R13, RZ ;  /* 0x0000000d080a7227 */ /* 0x000fc600078e00ff */
[----:B------:R-:W-:-:S05]  /*1ef0*/  IADD3.X R7, PT, PT, RZ, ~R7, RZ, P0, !PT ;  /* 0x80000007ff077210 */ /* 0x000fca00007fe4ff */
[----:B------:R-:W-:-:S04]  /*1f00*/  IMAD.WIDE.U32 R10, P0, R8, R7, R10 ;  /* 0x00000007080a7225 */ /* 0x000fc8000780000a */
[C---:B------:R-:W-:Y:S02]  /*1f10*/  IMAD R15, R9.reuse, R7, RZ ;  /* 0x00000007090f7224 */ /* 0x040fe400078e02ff */
[----:B------:R-:W-:-:S04]  /*1f20*/  IMAD.HI.U32 R10, P1, R9, R13, R10 ;  /* 0x0000000d090a7227 */ /* 0x000fc8000782000a */
[----:B------:R-:W-:Y:S01]  /*1f30*/  IMAD.HI.U32 R5, R9, R7, RZ ;  /* 0x0000000709057227 */ /* 0x000fe200078e00ff */
[----:B------:R-:W-:-:S04]  /*1f40*/  IADD3 R11, P2, PT, R15, R10, RZ ;  /* 0x0000000a0f0b7210 */ /* 0x000fc80007f5e0ff */
[----:B------:R-:W-:Y:S01]  /*1f50*/  IADD3.X R5, PT, PT, R5, R9, RZ, P0, !PT ;  /* 0x0000000905057210 */ /* 0x000fe200007fe4ff */
[----:B------:R-:W-:-:S03]  /*1f60*/  IMAD.WIDE.U32 R8, R11, UR4, RZ ;  /* 0x000000040b087c25 */ /* 0x000fc6000f8e00ff */
[----:B------:R-:W-:Y:S01]  /*1f70*/  IADD3.X R5, PT, PT, RZ, RZ, R5, P2, P1 ;  /* 0x000000ffff057210 */ /* 0x000fe200017e2405 */
[----:B------:R-:W-:Y:S01]  /*1f80*/  IMAD R10, R11, UR5, R9 ;  /* 0x000000050b0a7c24 */ /* 0x000fe2000f8e0209 */
[----:B------:R-:W-:-:S03]  /*1f90*/  IADD3 R9, P0, PT, RZ, -R8, RZ ;  /* 0x80000008ff097210 */ /* 0x000fc60007f1e0ff */
[----:B------:R-:W-:Y:S02]  /*1fa0*/  IMAD R7, R5, UR4, R10 ;  /* 0x0000000405077c24 */ /* 0x000fe4000f8e020a */
[----:B------:R-:W-:-:S04]  /*1fb0*/  IMAD.HI.U32 R10, R11, R9, RZ ;  /* 0x000000090b0a7227 */ /* 0x000fc800078e00ff */
[----:B------:R-:W-:-:S04]  /*1fc0*/  IMAD.X R8, RZ, RZ, ~R7, P0 ;  /* 0x000000ffff087224 */ /* 0x000fc800000e0e07 */
[----:B------:R-:W-:-:S04]  /*1fd0*/  IMAD.WIDE.U32 R10, P0, R11, R8, R10 ;  /* 0x000000080b0a7225 */ /* 0x000fc8000780000a */
[C---:B------:R-:W-:Y:S02]  /*1fe0*/  IMAD R12, R5.reuse, R8, RZ ;  /* 0x00000008050c7224 */ /* 0x040fe400078e02ff */
[----:B------:R-:W-:-:S04]  /*1ff0*/  IMAD.HI.U32 R7, P1, R5, R9, R10 ;  /* 0x0000000905077227 */ /* 0x000fc8000782000a */
[----:B------:R-:W-:Y:S01]  /*2000*/  IMAD.HI.U32 R8, R5, R8, RZ ;  /* 0x0000000805087227 */ /* 0x000fe200078e00ff */
[----:B------:R-:W-:-:S03]  /*2010*/  IADD3 R7, P2, PT, R12, R7, RZ ;  /* 0x000000070c077210 */ /* 0x000fc60007f5e0ff */
[----:B------:R-:W-:Y:S01]  /*2020*/  IMAD.MOV.U32 R9, RZ, RZ, RZ ;  /* 0x000000ffff097224 */ /* 0x000fe200078e00ff */
[----:B------:R-:W-:Y:S01]  /*2030*/  IADD3.X R5, PT, PT, R8, R5, RZ, P0, !PT ;  /* 0x0000000508057210 */ /* 0x000fe200007fe4ff */
[----:B------:R-:W-:-:S03]  /*2040*/  IMAD.HI.U32 R8, R7, R4, RZ ;  /* 0x0000000407087227 */ /* 0x000fc600078e00ff */
[----:B------:R-:W-:Y:S01]  /*2050*/  IADD3.X R5, PT, PT, RZ, RZ, R5, P2, P1 ;  /* 0x000000ffff057210 */ /* 0x000fe200017e2405 */
[----:B------:R-:W-:-:S04]  /*2060*/  IMAD.WIDE.U32 R8, R7, R3, R8 ;  /* 0x0000000307087225 */ /* 0x000fc800078e0008 */
[C---:B------:R-:W-:Y:S02]  /*2070*/  IMAD R10, R5.reuse, R3, RZ ;  /* 0x00000003050a7224 */ /* 0x040fe400078e02ff */
[----:B------:R-:W-:-:S04]  /*2080*/  IMAD.HI.U32 R7, P0, R5, R4, R8 ;  /* 0x0000000405077227 */ /* 0x000fc80007800008 */
[----:B------:R-:W-:Y:S01]  /*2090*/  IMAD.HI.U32 R5, R5, R3, RZ ;  /* 0x0000000305057227 */ /* 0x000fe200078e00ff */
[----:B------:R-:W-:-:S04]  /*20a0*/  IADD3 R7, P1, PT, R10, R7, RZ ;  /* 0x000000070a077210 */ /* 0x000fc80007f3e0ff */
[----:B------:R-:W-:Y:S01]  /*20b0*/  IADD3.X R5, PT, PT, R5, RZ, RZ, P0, !PT ;  /* 0x000000ff05057210 */ /* 0x000fe200007fe4ff */
[----:B------:R-:W-:-:S04]  /*20c0*/  IMAD.WIDE.U32 R8, R7, UR4, RZ ;  /* 0x0000000407087c25 */ /* 0x000fc8000f8e00ff */
[----:B------:R-:W-:Y:S01]  /*20d0*/  IMAD.X R5, RZ, RZ, R5, P1 ;  /* 0x000000ffff057224 */ /* 0x000fe200008e0605 */
[----:B------:R-:W-:Y:S01]  /*20e0*/  IADD3 R4, P1, PT, -R8, R4, RZ ;  /* 0x0000000408047210 */ /* 0x000fe20007f3e1ff */
[----:B------:R-:W-:Y:S02]  /*20f0*/  IMAD R10, R7, UR5, R9 ;  /* 0x00000005070a7c24 */ /* 0x000fe4000f8e0209 */
[----:B------:R-:W-:Y:S01]  /*2100*/  HFMA2 R7, -RZ, RZ, 0, 0 ;  /* 0x00000000ff077431 */ /* 0x000fe200000001ff */
[----:B------:R-:W-:Y:S01]  /*2110*/  ISETP.GE.U32.AND P0, PT, R4, UR4, PT ;  /* 0x0000000404007c0c */ /* 0x000fe2000bf06070 */
[----:B------:R-:W-:-:S05]  /*2120*/  IMAD R10, R5, UR4, R10 ;  /* 0x00000004050a7c24 */ /* 0x000fca000f8e020a */
[----:B------:R-:W-:Y:S02]  /*2130*/  IADD3.X R5, PT, PT, ~R10, R3, RZ, P1, !PT ;  /* 0x000000030a057210 */ /* 0x000fe40000ffe5ff */
[----:B------:R-:W-:Y:S02]  /*2140*/  IADD3 R3, P1, PT, R4, -UR4, RZ ;  /* 0x8000000404037c10 */ /* 0x000fe4000ff3e0ff */
[C---:B------:R-:W-:Y:S02]  /*2150*/  ISETP.GE.U32.AND.EX P0, PT, R5.reuse, UR5, PT, P0 ;  /* 0x0000000505007c0c */ /* 0x040fe4000bf06100 */
[----:B------:R-:W-:Y:S02]  /*2160*/  IADD3.X R8, PT, PT, R5, ~UR5, RZ, P1, !PT ;  /* 0x8000000505087c10 */ /* 0x000fe40008ffe4ff */
[----:B------:R-:W-:Y:S02]  /*2170*/  SEL R3, R3, R4, P0 ;  /* 0x0000000403037207 */ /* 0x000fe40000000000 */
[----:B------:R-:W-:-:S02]  /*2180*/  SEL R8, R8, R5, P0 ;  /* 0x0000000508087207 */ /* 0x000fc40000000000 */
[C---:B------:R-:W-:Y:S02]  /*2190*/  ISETP.GE.U32.AND P0, PT, R3.reuse, UR4, PT ;  /* 0x0000000403007c0c */ /* 0x040fe4000bf06070 */
[----:B------:R-:W-:Y:S02]  /*21a0*/  IADD3 R4, P2, PT, R3, -UR4, RZ ;  /* 0x8000000403047c10 */ /* 0x000fe4000ff5e0ff */
[----:B------:R-:W-:Y:S02]  /*21b0*/  ISETP.NE.U32.AND P1, PT, RZ, UR4, PT ;  /* 0x00000004ff007c0c */ /* 0x000fe4000bf25070 */
[C---:B------:R-:W-:Y:S02]  /*21c0*/  ISETP.GE.U32.AND.EX P0, PT, R8.reuse, UR5, PT, P0 ;  /* 0x0000000508007c0c */ /* 0x040fe4000bf06100 */
[----:B------:R-:W-:Y:S02]  /*21d0*/  IADD3.X R5, PT, PT, R8, ~UR5, RZ, P2, !PT ;  /* 0x8000000508057c10 */ /* 0x000fe400097fe4ff */
[----:B------:R-:W-:-:S02]  /*21e0*/  ISETP.NE.AND.EX P1, PT, RZ, UR5, PT, P1 ;  /* 0x00000005ff007c0c */ /* 0x000fc4000bf25310 */
[----:B------:R-:W-:Y:S02]  /*21f0*/  SEL R4, R4, R3, P0 ;  /* 0x0000000304047207 */ /* 0x000fe40000000000 */
[----:B------:R-:W-:Y:S02]  /*2200*/  SEL R5, R5, R8, P0 ;  /* 0x0000000805057207 */ /* 0x000fe40000000000 */
[----:B------:R-:W-:Y:S02]  /*2210*/  SEL R4, R4, 0xffffffff, P1 ;  /* 0xffffffff04047807 */ /* 0x000fe40000800000 */
[----:B------:R-:W-:Y:S01]  /*2220*/  SEL R5, R5, 0xffffffff, P1 ;  /* 0xffffffff05057807 */ /* 0x000fe20000800000 */
[----:B------:R-:W-:Y:S06]  /*2230*/  RET.REL.NODEC R6 `(_Z22kernel_dynamic_chain16PjS_S_ij) ;  /* 0xffffffdc06707950 */ /* 0x000fec0003c3ffff */
.L_x_60:
        /* <DEDUP_REMOVED lines=12> */
.L_x_61:


//--------------------- .nv.shared.reserved.0     --------------------------
	.section	.nv.shared.reserved.0,"aw",@nobits
	.weak		__nv_reservedSMEM_offset_0_alias
	.size		__nv_reservedSMEM_offset_0_alias, 0, 64
	.other		__nv_reservedSMEM_offset_0_alias,@"STO_CUDA_RESERVED_SHARED STV_DEFAULT"
__nv_reservedSMEM_offset_0_alias:
	.zero		0
	.zero		64


//--------------------- .nv.constant0._Z19kernel_mont_chain16ILj16769023ELj83877889EEvPjS0_S0_i --------------------------
	.section	.nv.constant0._Z19kernel_mont_chain16ILj16769023ELj83877889EEvPjS0_S0_i,"a",@progbits
	.sectionflags	@""
	.align	4
.nv.constant0._Z19kernel_mont_chain16ILj16769023ELj83877889EEvPjS0_S0_i:
	.zero		924


//--------------------- .nv.constant0._Z20kernel_shoup_chain16ILj16769023EEvPjS0_S0_S0_i --------------------------
	.section	.nv.constant0._Z20kernel_shoup_chain16ILj16769023EEvPjS0_S0_S0_i,"a",@progbits
	.sectionflags	@""
	.align	4
.nv.constant0._Z20kernel_shoup_chain16ILj16769023EEvPjS0_S0_S0_i:
	.zero		932


//--------------------- .nv.constant0._Z22kernel_barrett_chain16ILj16769023EEvPjS0_S0_i --------------------------
	.section	.nv.constant0._Z22kernel_barrett_chain16ILj16769023EEvPjS0_S0_i,"a",@progbits
	.sectionflags	@""
	.align	4
.nv.constant0._Z22kernel_barrett_chain16ILj16769023EEvPjS0_S0_i:
	.zero		924


//--------------------- .nv.constant0._Z19kernel_mont_chain16ILj1048573ELj2386209451EEvPjS0_S0_i --------------------------
	.section	.nv.constant0._Z19kernel_mont_chain16ILj1048573ELj2386209451EEvPjS0_S0_i,"a",@progbits
	.sectionflags	@""
	.align	4
.nv.constant0._Z19kernel_mont_chain16ILj1048573ELj2386209451EEvPjS0_S0_i:
	.zero		924


//--------------------- .nv.constant0._Z20kernel_shoup_chain16ILj1048573EEvPjS0_S0_S0_i --------------------------
	.section	.nv.constant0._Z20kernel_shoup_chain16ILj1048573EEvPjS0_S0_S0_i,"a",@progbits
	.sectionflags	@""
	.align	4
.nv.constant0._Z20kernel_shoup_chain16ILj1048573EEvPjS0_S0_S0_i:
	.zero		932


//--------------------- .nv.constant0._Z22kernel_barrett_chain16ILj1048573EEvPjS0_S0_i --------------------------
	.section	.nv.constant0._Z22kernel_barrett_chain16ILj1048573EEvPjS0_S0_i,"a",@progbits
	.sectionflags	@""
	.align	4
.nv.constant0._Z22kernel_barrett_chain16ILj1048573EEvPjS0_S0_i:
	.zero		924


//--------------------- .nv.constant0._Z19kernel_mont_chain16ILj65521ELj839905007EEvPjS0_S0_i --------------------------
	.section	.nv.constant0._Z19kernel_mont_chain16ILj65521ELj839905007EEvPjS0_S0_i,"a",@progbits
	.sectionflags	@""
	.align	4
.nv.constant0._Z19kernel_mont_chain16ILj65521ELj839905007EEvPjS0_S0_i:
	.zero		924


//--------------------- .nv.constant0._Z20kernel_shoup_chain16ILj65521EEvPjS0_S0_S0_i --------------------------
	.section	.nv.constant0._Z20kernel_shoup_chain16ILj65521EEvPjS0_S0_S0_i,"a",@progbits
	.sectionflags	@""
	.align	4
.nv.constant0._Z20kernel_shoup_chain16ILj65521EEvPjS0_S0_S0_i:
	.zero		932


//--------------------- .nv.constant0._Z22kernel_barrett_chain16ILj65521EEvPjS0_S0_i --------------------------
	.section	.nv.constant0._Z22kernel_barrett_chain16ILj65521EEvPjS0_S0_i,"a",@progbits
	.sectionflags	@""
	.align	4
.nv.constant0._Z22kernel_barrett_chain16ILj65521EEvPjS0_S0_i:
	.zero		924


//--------------------- .nv.constant0._Z19kernel_mont_chain16ILj268369921ELj268369919EEvPjS0_S0_i --------------------------
	.section	.nv.constant0._Z19kernel_mont_chain16ILj268369921ELj268369919EEvPjS0_S0_i,"a",@progbits
	.sectionflags	@""
	.align	4
.nv.constant0._Z19kernel_mont_chain16ILj268369921ELj268369919EEvPjS0_S0_i:
	.zero		924


//--------------------- .nv.constant0._Z20kernel_shoup_chain16ILj268369921EEvPjS0_S0_S0_i --------------------------
	.section	.nv.constant0._Z20kernel_shoup_chain16ILj268369921EEvPjS0_S0_S0_i,"a",@progbits
	.sectionflags	@""
	.align	4
.nv.constant0._Z20kernel_shoup_chain16ILj268369921EEvPjS0_S0_S0_i:
	.zero		932


//--------------------- .nv.constant0._Z22kernel_barrett_chain16ILj268369921EEvPjS0_S0_i --------------------------
	.section	.nv.constant0._Z22kernel_barrett_chain16ILj268369921EEvPjS0_S0_i,"a",@progbits
	.sectionflags	@""
	.align	4
.nv.constant0._Z22kernel_barrett_chain16ILj268369921EEvPjS0_S0_i:
	.zero		924


//--------------------- .nv.constant0._Z22kernel_dynamic_chain16PjS_S_ij --------------------------
	.section	.nv.constant0._Z22kernel_dynamic_chain16PjS_S_ij,"a",@progbits
	.sectionflags	@""
	.align	4
.nv.constant0._Z22kernel_dynamic_chain16PjS_S_ij:
	.zero		928


//--------------------- SYMBOLS --------------------------

	.type		.nv.reservedSmem.offset0,@object
	.size		.nv.reservedSmem.offset0,0x4
